// auto-generated by cutlass_sweep.gemm — config: {"arch": "sm_90", "cluster_m": 1, "cluster_n": 1, "dtype": "fp16", "dtype_b": "fp16", "layout": "nt", "stages": 0, "tile_k": 16, "tile_m": 128, "tile_n": 96}
#include "cutlass/cutlass.h"
#include "cutlass/gemm/collective/collective_builder.hpp"
#include "cutlass/gemm/device/gemm_universal_adapter.h"
#include "cutlass/gemm/kernel/gemm_universal.hpp"
#include "cutlass/epilogue/collective/collective_builder.hpp"

using ElemA = cutlass::half_t;
using ElemB = cutlass::half_t;
using ElemCD = cutlass::half_t;
using Acc  = float;
using TileShape    = cute::Shape<cute::_128, cute::_96, cute::_16>;
using ClusterShape = cute::Shape<cute::_1, cute::_1, cute::_1>;

using CollectiveEpilogue = typename cutlass::epilogue::collective::CollectiveBuilder<
    cutlass::arch::Sm90, cutlass::arch::OpClassTensorOp,
    TileShape, ClusterShape,
    cutlass::epilogue::collective::EpilogueTileAuto,
    Acc, Acc,
    ElemCD, cutlass::layout::RowMajor, 128 / cutlass::sizeof_bits<ElemCD>::value,
    ElemCD, cutlass::layout::RowMajor, 128 / cutlass::sizeof_bits<ElemCD>::value,
    cutlass::epilogue::collective::EpilogueScheduleAuto
  >::CollectiveOp;

using CollectiveMainloop = typename cutlass::gemm::collective::CollectiveBuilder<
    cutlass::arch::Sm90, cutlass::arch::OpClassTensorOp,
    ElemA, cutlass::layout::RowMajor, 128 / cutlass::sizeof_bits<ElemA>::value,
    ElemB, cutlass::layout::ColumnMajor, 128 / cutlass::sizeof_bits<ElemB>::value,
    Acc,
    TileShape, ClusterShape,
    cutlass::gemm::collective::StageCountAutoCarveout<static_cast<int>(sizeof(typename CollectiveEpilogue::SharedStorage))>,
    cutlass::gemm::collective::KernelScheduleAuto
  >::CollectiveOp;

using GemmKernel = cutlass::gemm::kernel::GemmUniversal<
    cute::Shape<int,int,int,int>,
    CollectiveMainloop,
    CollectiveEpilogue
>;
using Gemm = cutlass::gemm::device::GemmUniversalAdapter<GemmKernel>;

// Force the device kernel symbol into the cubin without needing a host main.
auto* _anchor = &cutlass::device_kernel<GemmKernel>;


// ===== COMPILED SASS (sm_90a) =====

	.target	sm_90a

	.elftype	@"ET_EXEC"


//--------------------- .note.nv.tkinfo           --------------------------
	.section	.note.nv.tkinfo,"",@"SHT_NOTE"
	.sectionflags	@"SHF_NOTE_NV_TKINFO"
	.tkinfo
        /*0018*/ 	.word	0x00000002
        /*0030*/ 	.string	""
        /*0030*/ 	.string	"ptxas"
        /*0030*/ 	.string	"Cuda compilation tools, release 13.0, V13.0.88"
        /*0030*/ 	.string	"Build cuda_13.0.r13.0/compiler.36424714_0"
        /*0030*/ 	.string	"-arch sm_90a -m 64 "



//--------------------- .note.nv.cuinfo           --------------------------
	.section	.note.nv.cuinfo,"",@"SHT_NOTE"
	.sectionflags	@"SHF_NOTE_NV_CUINFO"
        /*0018*/ 	.short	0x0002
        /*001a*/ 	.short	0x005a
        /*001c*/ 	.short	0x0082
	.zero		2


//--------------------- .nv.info                  --------------------------
	.section	.nv.info,"",@"SHT_CUDA_INFO"
	.align	4


	//----- nvinfo : EIATTR_REGCOUNT
	.align		4
        /*0000*/ 	.byte	0x04, 0x2f
        /*0002*/ 	.short	(.L_15 - .L_14)
	.align		4
.L_14:
        /*0004*/ 	.word	index@(_ZN7cutlass13device_kernelINS_4gemm6kernel13GemmUniversalIN4cute5tupleIJiiiiEEENS1_10collective13CollectiveMmaINS1_34MainloopSm90TmaGmmaWarpSpecializedILi32ENS5_IJNS4_1CILi1EEESB_SB_EEENS1_35KernelTmaWarpSpecializedCooperativeEEENS5_IJNSA_ILi128EEENSA_ILi96EEENSA_ILi16EEEEEENS_6half_tENS5_IJlSB_lEEESJ_SK_NS4_8TiledMMAINS4_8MMA_AtomIJNS4_4SM904GMMA25MMA_64x96x16_F32F16F16_SSILNSO_5MajorE0ELSQ_0ELNSO_7ScaleInE1ELSR_1EEEEEENS4_6LayoutINS5_IJNSA_ILi2EEESB_SB_EEENS5_IJSB_NSA_ILi0EEESX_EEEEENS5_IJNS4_10UnderscoreES10_S10_EEEEENS4_13SM90_TMA_LOADENS4_14ComposedLayoutINS4_7SwizzleILi1ELi4ELi3EEENS4_18smem_ptr_flag_bitsILi16EEENSU_INS5_IJNSA_ILi8EEESH_EEENS5_IJSH_SB_EEEEEEEvNS4_8identityES13_S1D_vS1E_EENS_8epilogue10collective6detail29Sm90TmaWarpSpecializedAdapterINS1H_15DefaultEpilogueISJ_SK_SK_NS1G_6thread17LinearCombinationISJ_Li1EffLNS1L_9ScaleType4KindE0ELNS_15FloatRoundStyleE2ESJ_EENS1_15EpilogueDefaultEEEEEvvEEEEvNT_6ParamsE)
        /*0008*/ 	.word	0x000000a8


	//----- nvinfo : EIATTR_FRAME_SIZE
	.align		4
.L_15:
        /*000c*/ 	.byte	0x04, 0x11
        /*000e*/ 	.short	(.L_17 - .L_16)
	.align		4
.L_16:
        /*0010*/ 	.word	index@(_ZN7cutlass13device_kernelINS_4gemm6kernel13GemmUniversalIN4cute5tupleIJiiiiEEENS1_10collective13CollectiveMmaINS1_34MainloopSm90TmaGmmaWarpSpecializedILi32ENS5_IJNS4_1CILi1EEESB_SB_EEENS1_35KernelTmaWarpSpecializedCooperativeEEENS5_IJNSA_ILi128EEENSA_ILi96EEENSA_ILi16EEEEEENS_6half_tENS5_IJlSB_lEEESJ_SK_NS4_8TiledMMAINS4_8MMA_AtomIJNS4_4SM904GMMA25MMA_64x96x16_F32F16F16_SSILNSO_5MajorE0ELSQ_0ELNSO_7ScaleInE1ELSR_1EEEEEENS4_6LayoutINS5_IJNSA_ILi2EEESB_SB_EEENS5_IJSB_NSA_ILi0EEESX_EEEEENS5_IJNS4_10UnderscoreES10_S10_EEEEENS4_13SM90_TMA_LOADENS4_14ComposedLayoutINS4_7SwizzleILi1ELi4ELi3EEENS4_18smem_ptr_flag_bitsILi16EEENSU_INS5_IJNSA_ILi8EEESH_EEENS5_IJSH_SB_EEEEEEEvNS4_8identityES13_S1D_vS1E_EENS_8epilogue10collective6detail29Sm90TmaWarpSpecializedAdapterINS1H_15DefaultEpilogueISJ_SK_SK_NS1G_6thread17LinearCombinationISJ_Li1EffLNS1L_9ScaleType4KindE0ELNS_15FloatRoundStyleE2ESJ_EENS1_15EpilogueDefaultEEEEEvvEEEEvNT_6ParamsE)
        /*0014*/ 	.word	0x00000000


	//----- nvinfo : EIATTR_MIN_STACK_SIZE
	.align		4
.L_17:
        /*0018*/ 	.byte	0x04, 0x12
        /*001a*/ 	.short	(.L_19 - .L_18)
	.align		4
.L_18:
        /*001c*/ 	.word	index@(_ZN7cutlass13device_kernelINS_4gemm6kernel13GemmUniversalIN4cute5tupleIJiiiiEEENS1_10collective13CollectiveMmaINS1_34MainloopSm90TmaGmmaWarpSpecializedILi32ENS5_IJNS4_1CILi1EEESB_SB_EEENS1_35KernelTmaWarpSpecializedCooperativeEEENS5_IJNSA_ILi128EEENSA_ILi96EEENSA_ILi16EEEEEENS_6half_tENS5_IJlSB_lEEESJ_SK_NS4_8TiledMMAINS4_8MMA_AtomIJNS4_4SM904GMMA25MMA_64x96x16_F32F16F16_SSILNSO_5MajorE0ELSQ_0ELNSO_7ScaleInE1ELSR_1EEEEEENS4_6LayoutINS5_IJNSA_ILi2EEESB_SB_EEENS5_IJSB_NSA_ILi0EEESX_EEEEENS5_IJNS4_10UnderscoreES10_S10_EEEEENS4_13SM90_TMA_LOADENS4_14ComposedLayoutINS4_7SwizzleILi1ELi4ELi3EEENS4_18smem_ptr_flag_bitsILi16EEENSU_INS5_IJNSA_ILi8EEESH_EEENS5_IJSH_SB_EEEEEEEvNS4_8identityES13_S1D_vS1E_EENS_8epilogue10collective6detail29Sm90TmaWarpSpecializedAdapterINS1H_15DefaultEpilogueISJ_SK_SK_NS1G_6thread17LinearCombinationISJ_Li1EffLNS1L_9ScaleType4KindE0ELNS_15FloatRoundStyleE2ESJ_EENS1_15EpilogueDefaultEEEEEvvEEEEvNT_6ParamsE)
        /*0020*/ 	.word	0x00000000
.L_19:


//--------------------- .nv.compat                --------------------------
	.section	.nv.compat,"",@"SHT_CUDA_COMPAT_INFO"
	.align	4
        /*0000*/ 	.byte	0x02, 0x09, 0x01, 0x00, 0x02, 0x02, 0x04, 0x00, 0x02, 0x05, 0x05, 0x00, 0x03, 0x07, 0x01, 0x01
        /*0010*/ 	.byte	0x02, 0x03, 0x01, 0x00, 0x02, 0x06, 0x01, 0x00, 0x04, 0x0b, 0x08, 0x00, 0x00, 0x00, 0x00, 0x00
        /*0020*/ 	.byte	0x00, 0x00, 0x00, 0x00


//--------------------- .nv.info._ZN7cutlass13device_kernelINS_4gemm6kernel13GemmUniversalIN4cute5tupleIJiiiiEEENS1_10collective13CollectiveMmaINS1_34MainloopSm90TmaGmmaWarpSpecializedILi32ENS5_IJNS4_1CILi1EEESB_SB_EEENS1_35KernelTmaWarpSpecializedCooperativeEEENS5_IJNSA_ILi128EEENSA_ILi96EEENSA_ILi16EEEEEENS_6half_tENS5_IJlSB_lEEESJ_SK_NS4_8TiledMMAINS4_8MMA_AtomIJNS4_4SM904GMMA25MMA_64x96x16_F32F16F16_SSILNSO_5MajorE0ELSQ_0ELNSO_7ScaleInE1ELSR_1EEEEEENS4_6LayoutINS5_IJNSA_ILi2EEESB_SB_EEENS5_IJSB_NSA_ILi0EEESX_EEEEENS5_IJNS4_10UnderscoreES10_S10_EEEEENS4_13SM90_TMA_LOADENS4_14ComposedLayoutINS4_7SwizzleILi1ELi4ELi3EEENS4_18smem_ptr_flag_bitsILi16EEENSU_INS5_IJNSA_ILi8EEESH_EEENS5_IJSH_SB_EEEEEEEvNS4_8identityES13_S1D_vS1E_EENS_8epilogue10collective6detail29Sm90TmaWarpSpecializedAdapterINS1H_15DefaultEpilogueISJ_SK_SK_NS1G_6thread17LinearCombinationISJ_Li1EffLNS1L_9ScaleType4KindE0ELNS_15FloatRoundStyleE2ESJ_EENS1_15EpilogueDefaultEEEEEvvEEEEvNT_6ParamsE --------------------------
	.section	.nv.info._ZN7cutlass13device_kernelINS_4gemm6kernel13GemmUniversalIN4cute5tupleIJiiiiEEENS1_10collective13CollectiveMmaINS1_34MainloopSm90TmaGmmaWarpSpecializedILi32ENS5_IJNS4_1CILi1EEESB_SB_EEENS1_35KernelTmaWarpSpecializedCooperativeEEENS5_IJNSA_ILi128EEENSA_ILi96EEENSA_ILi16EEEEEENS_6half_tENS5_IJlSB_lEEESJ_SK_NS4_8TiledMMAINS4_8MMA_AtomIJNS4_4SM904GMMA25MMA_64x96x16_F32F16F16_SSILNSO_5MajorE0ELSQ_0ELNSO_7ScaleInE1ELSR_1EEEEEENS4_6LayoutINS5_IJNSA_ILi2EEESB_SB_EEENS5_IJSB_NSA_ILi0EEESX_EEEEENS5_IJNS4_10UnderscoreES10_S10_EEEEENS4_13SM90_TMA_LOADENS4_14ComposedLayoutINS4_7SwizzleILi1ELi4ELi3EEENS4_18smem_ptr_flag_bitsILi16EEENSU_INS5_IJNSA_ILi8EEESH_EEENS5_IJSH_SB_EEEEEEEvNS4_8identityES13_S1D_vS1E_EENS_8epilogue10collective6detail29Sm90TmaWarpSpecializedAdapterINS1H_15DefaultEpilogueISJ_SK_SK_NS1G_6thread17LinearCombinationISJ_Li1EffLNS1L_9ScaleType4KindE0ELNS_15FloatRoundStyleE2ESJ_EENS1_15EpilogueDefaultEEEEEvvEEEEvNT_6ParamsE,"",@"SHT_CUDA_INFO"
	.sectionflags	@""
	.align	4


	//----- nvinfo : EIATTR_CUDA_API_VERSION
	.align		4
        /*0000*/ 	.byte	0x04, 0x37
        /*0002*/ 	.short	(.L_21 - .L_20)
.L_20:
        /*0004*/ 	.word	0x00000082


	//----- nvinfo : EIATTR_KPARAM_INFO
	.align		4
.L_21:
        /*0008*/ 	.byte	0x04, 0x17
        /*000a*/ 	.short	(.L_23 - .L_22)
.L_22:
        /*000c*/ 	.word	0x00000000
        /*0010*/ 	.short	0x0000
        /*0012*/ 	.short	0x0070
        /*0014*/ 	.byte	0x00, 0xf0, 0x01, 0x10


	//----- nvinfo : EIATTR_SPARSE_MMA_MASK
	.align		4
.L_23:
        /*0018*/ 	.byte	0x03, 0x50
        /*001a*/ 	.short	0x0000


	//----- nvinfo : EIATTR_MAXREG_COUNT
	.align		4
        /*001c*/ 	.byte	0x03, 0x1b
        /*001e*/ 	.short	0x00a8


	//----- nvinfo : EIATTR_NUM_BARRIERS
	.align		4
        /*0020*/ 	.byte	0x02, 0x4c
        /*0022*/ 	.byte	0x01
	.zero		1


	//----- nvinfo : EIATTR_EXTERNS
	.align		4
        /*0024*/ 	.byte	0x04, 0x0f
        /*0026*/ 	.short	(.L_25 - .L_24)


	//   ....[0]....
	.align		4
.L_24:
        /*0028*/ 	.word	index@(__assertfail)


	//----- nvinfo : EIATTR_MERCURY_ISA_VERSION
	.align		4
.L_25:
        /*002c*/ 	.byte	0x03, 0x5f
        /*002e*/ 	.short	0x0101


	//----- nvinfo : EIATTR_INT_WARP_WIDE_INSTR_OFFSETS
	.align		4
        /*0030*/ 	.byte	0x04, 0x31
        /*0032*/ 	.short	(.L_27 - .L_26)


	//   ....[0]....
.L_26:
        /*0034*/ 	.word	0x00000760


	//   ....[1]....
        /*0038*/ 	.word	0x00000790


	//   ....[2]....
        /*003c*/ 	.word	0x00000870


	//----- nvinfo : EIATTR_COOP_GROUP_MASK_REGIDS
	.align		4
.L_27:
        /*0040*/ 	.byte	0x04, 0x29
        /*0042*/ 	.short	(.L_29 - .L_28)


	//   ....[0]....
.L_28:
        /*0044*/ 	.word	0xffffffff


	//   ....[1]....
        /*0048*/ 	.word	0xffffffff


	//   ....[2]....
        /*004c*/ 	.word	0xffffffff


	//   ....[3]....
        /*0050*/ 	.word	0xffffffff


	//   ....[4]....
        /*0054*/ 	.word	0xffffffff


	//----- nvinfo : EIATTR_COOP_GROUP_INSTR_OFFSETS
	.align		4
.L_29:
        /*0058*/ 	.byte	0x04, 0x28
        /*005a*/ 	.short	(.L_31 - .L_30)


	//   ....[0]....
.L_30:
        /*005c*/ 	.word	0x00000060


	//   ....[1]....
        /*0060*/ 	.word	0x00000070


	//   ....[2]....
        /*0064*/ 	.word	0x00000130


	//   ....[3]....
        /*0068*/ 	.word	0x00000670


	//   ....[4]....
        /*006c*/ 	.word	0x00001320


	//----- nvinfo : EIATTR_REG_RECONFIG
	.align		4
.L_31:
        /*0070*/ 	.byte	0x01, 0x54
	.zero		2


	//----- nvinfo : EIATTR_SYSCALL_OFFSETS
	.align		4
        /*0074*/ 	.byte	0x04, 0x46
        /*0076*/ 	.short	(.L_33 - .L_32)


	//   ....[0]....
.L_32:
        /*0078*/ 	.word	0x000014e0


	//----- nvinfo : EIATTR_MBARRIER_INSTR_OFFSETS
	.align		4
.L_33:
        /*007c*/ 	.byte	0x04, 0x39
        /*007e*/ 	.short	(.L_35 - .L_34)


	//   ....[0]....
.L_34:
        /*0080*/ 	.word	0x00000250
        /*0084*/ 	.word	0x000000ff
        /*0088*/ 	.word	0x00000000
        /*008c*/ 	.short	0x0100
        /*008e*/ 	.byte	0x08
	.zero		1


	//   ....[1]....
        /*0090*/ 	.word	0x00000260
        /*0094*/ 	.word	0x000000ff
        /*0098*/ 	.word	0x00000100
        /*009c*/ 	.short	0x0100
        /*009e*/ 	.byte	0x08
	.zero		1


	//   ....[2]....
        /*00a0*/ 	.word	0x00000270
        /*00a4*/ 	.word	0x000000ff
        /*00a8*/ 	.word	0x00000008
        /*00ac*/ 	.short	0x0100
        /*00ae*/ 	.byte	0x08
	.zero		1


	//   ....[3]....
        /*00b0*/ 	.word	0x00000280
        /*00b4*/ 	.word	0x000000ff
        /*00b8*/ 	.word	0x00000108
        /*00bc*/ 	.short	0x0100
        /*00be*/ 	.byte	0x08
	.zero		1


	//   ....[4]....
        /*00c0*/ 	.word	0x00000290
        /*00c4*/ 	.word	0x000000ff
        /*00c8*/ 	.word	0x00000010
        /*00cc*/ 	.short	0x0100
        /*00ce*/ 	.byte	0x08
	.zero		1


	//   ....[5]....
        /*00d0*/ 	.word	0x000002a0
        /*00d4*/ 	.word	0x000000ff
        /*00d8*/ 	.word	0x00000110
        /*00dc*/ 	.short	0x0100
        /*00de*/ 	.byte	0x08
	.zero		1


	//   ....[6]....
        /*00e0*/ 	.word	0x000002b0
        /*00e4*/ 	.word	0x000000ff
        /*00e8*/ 	.word	0x00000018
        /*00ec*/ 	.short	0x0100
        /*00ee*/ 	.byte	0x08
	.zero		1


	//   ....[7]....
        /*00f0*/ 	.word	0x000002c0
        /*00f4*/ 	.word	0x000000ff
        /*00f8*/ 	.word	0x00000118
        /*00fc*/ 	.short	0x0100
        /*00fe*/ 	.byte	0x08
	.zero		1


	//   ....[8]....
        /*0100*/ 	.word	0x000002d0
        /*0104*/ 	.word	0x000000ff
        /*0108*/ 	.word	0x00000020
        /*010c*/ 	.short	0x0100
        /*010e*/ 	.byte	0x08
	.zero		1


	//   ....[9]....
        /*0110*/ 	.word	0x000002e0
        /*0114*/ 	.word	0x000000ff
        /*0118*/ 	.word	0x00000120
        /*011c*/ 	.short	0x0100
        /*011e*/ 	.byte	0x08
	.zero		1


	//   ....[10]....
        /*0120*/ 	.word	0x000002f0
        /*0124*/ 	.word	0x000000ff
        /*0128*/ 	.word	0x00000028
        /*012c*/ 	.short	0x0100
        /*012e*/ 	.byte	0x08
	.zero		1


	//   ....[11]....
        /*0130*/ 	.word	0x00000300
        /*0134*/ 	.word	0x000000ff
        /*0138*/ 	.word	0x00000128
        /*013c*/ 	.short	0x0100
        /*013e*/ 	.byte	0x08
	.zero		1


	//   ....[12]....
        /*0140*/ 	.word	0x00000310
        /*0144*/ 	.word	0x000000ff
        /*0148*/ 	.word	0x00000030
        /*014c*/ 	.short	0x0100
        /*014e*/ 	.byte	0x08
	.zero		1


	//   ....[13]....
        /*0150*/ 	.word	0x00000320
        /*0154*/ 	.word	0x000000ff
        /*0158*/ 	.word	0x00000130
        /*015c*/ 	.short	0x0100
        /*015e*/ 	.byte	0x08
	.zero		1


	//   ....[14]....
        /*0160*/ 	.word	0x00000330
        /*0164*/ 	.word	0x000000ff
        /*0168*/ 	.word	0x00000038
        /*016c*/ 	.short	0x0100
        /*016e*/ 	.byte	0x08
	.zero		1


	//   ....[15]....
        /*0170*/ 	.word	0x00000340
        /*0174*/ 	.word	0x000000ff
        /*0178*/ 	.word	0x00000138
        /*017c*/ 	.short	0x0100
        /*017e*/ 	.byte	0x08
	.zero		1


	//   ....[16]....
        /*0180*/ 	.word	0x00000350
        /*0184*/ 	.word	0x000000ff
        /*0188*/ 	.word	0x00000040
        /*018c*/ 	.short	0x0100
        /*018e*/ 	.byte	0x08
	.zero		1


	//   ....[17]....
        /*0190*/ 	.word	0x00000360
        /*0194*/ 	.word	0x000000ff
        /*0198*/ 	.word	0x00000140
        /*019c*/ 	.short	0x0100
        /*019e*/ 	.byte	0x08
	.zero		1


	//   ....[18]....
        /*01a0*/ 	.word	0x00000370
        /*01a4*/ 	.word	0x000000ff
        /*01a8*/ 	.word	0x00000048
        /*01ac*/ 	.short	0x0100
        /*01ae*/ 	.byte	0x08
	.zero		1


	//   ....[19]....
        /*01b0*/ 	.word	0x00000380
        /*01b4*/ 	.word	0x000000ff
        /*01b8*/ 	.word	0x00000148
        /*01bc*/ 	.short	0x0100
        /*01be*/ 	.byte	0x08
	.zero		1


	//   ....[20]....
        /*01c0*/ 	.word	0x00000390
        /*01c4*/ 	.word	0x000000ff
        /*01c8*/ 	.word	0x00000050
        /*01cc*/ 	.short	0x0100
        /*01ce*/ 	.byte	0x08
	.zero		1


	//   ....[21]....
        /*01d0*/ 	.word	0x000003a0
        /*01d4*/ 	.word	0x000000ff
        /*01d8*/ 	.word	0x00000150
        /*01dc*/ 	.short	0x0100
        /*01de*/ 	.byte	0x08
	.zero		1


	//   ....[22]....
        /*01e0*/ 	.word	0x000003b0
        /*01e4*/ 	.word	0x000000ff
        /*01e8*/ 	.word	0x00000058
        /*01ec*/ 	.short	0x0100
        /*01ee*/ 	.byte	0x08
	.zero		1


	//   ....[23]....
        /*01f0*/ 	.word	0x000003c0
        /*01f4*/ 	.word	0x000000ff
        /*01f8*/ 	.word	0x00000158
        /*01fc*/ 	.short	0x0100
        /*01fe*/ 	.byte	0x08
	.zero		1


	//   ....[24]....
        /*0200*/ 	.word	0x000003d0
        /*0204*/ 	.word	0x000000ff
        /*0208*/ 	.word	0x00000060
        /*020c*/ 	.short	0x0100
        /*020e*/ 	.byte	0x08
	.zero		1


	//   ....[25]....
        /*0210*/ 	.word	0x000003e0
        /*0214*/ 	.word	0x000000ff
        /*0218*/ 	.word	0x00000160
        /*021c*/ 	.short	0x0100
        /*021e*/ 	.byte	0x08
	.zero		1


	//   ....[26]....
        /*0220*/ 	.word	0x000003f0
        /*0224*/ 	.word	0x000000ff
        /*0228*/ 	.word	0x00000068
        /*022c*/ 	.short	0x0100
        /*022e*/ 	.byte	0x08
	.zero		1


	//   ....[27]....
        /*0230*/ 	.word	0x00000400
        /*0234*/ 	.word	0x000000ff
        /*0238*/ 	.word	0x00000168
        /*023c*/ 	.short	0x0100
        /*023e*/ 	.byte	0x08
	.zero		1


	//   ....[28]....
        /*0240*/ 	.word	0x00000410
        /*0244*/ 	.word	0x000000ff
        /*0248*/ 	.word	0x00000070
        /*024c*/ 	.short	0x0100
        /*024e*/ 	.byte	0x08
	.zero		1


	//   ....[29]....
        /*0250*/ 	.word	0x00000420
        /*0254*/ 	.word	0x000000ff
        /*0258*/ 	.word	0x00000170
        /*025c*/ 	.short	0x0100
        /*025e*/ 	.byte	0x08
	.zero		1


	//   ....[30]....
        /*0260*/ 	.word	0x00000430
        /*0264*/ 	.word	0x000000ff
        /*0268*/ 	.word	0x00000078
        /*026c*/ 	.short	0x0100
        /*026e*/ 	.byte	0x08
	.zero		1


	//   ....[31]....
        /*0270*/ 	.word	0x00000440
        /*0274*/ 	.word	0x000000ff
        /*0278*/ 	.word	0x00000178
        /*027c*/ 	.short	0x0100
        /*027e*/ 	.byte	0x08
	.zero		1


	//   ....[32]....
        /*0280*/ 	.word	0x00000450
        /*0284*/ 	.word	0x000000ff
        /*0288*/ 	.word	0x00000080
        /*028c*/ 	.short	0x0100
        /*028e*/ 	.byte	0x08
	.zero		1


	//   ....[33]....
        /*0290*/ 	.word	0x00000460
        /*0294*/ 	.word	0x000000ff
        /*0298*/ 	.word	0x00000180
        /*029c*/ 	.short	0x0100
        /*029e*/ 	.byte	0x08
	.zero		1


	//   ....[34]....
        /*02a0*/ 	.word	0x00000470
        /*02a4*/ 	.word	0x000000ff
        /*02a8*/ 	.word	0x00000088
        /*02ac*/ 	.short	0x0100
        /*02ae*/ 	.byte	0x08
	.zero		1


	//   ....[35]....
        /*02b0*/ 	.word	0x00000480
        /*02b4*/ 	.word	0x000000ff
        /*02b8*/ 	.word	0x00000188
        /*02bc*/ 	.short	0x0100
        /*02be*/ 	.byte	0x08
	.zero		1


	//   ....[36]....
        /*02c0*/ 	.word	0x00000490
        /*02c4*/ 	.word	0x000000ff
        /*02c8*/ 	.word	0x00000090
        /*02cc*/ 	.short	0x0100
        /*02ce*/ 	.byte	0x08
	.zero		1


	//   ....[37]....
        /*02d0*/ 	.word	0x000004a0
        /*02d4*/ 	.word	0x000000ff
        /*02d8*/ 	.word	0x00000190
        /*02dc*/ 	.short	0x0100
        /*02de*/ 	.byte	0x08
	.zero		1


	//   ....[38]....
        /*02e0*/ 	.word	0x000004b0
        /*02e4*/ 	.word	0x000000ff
        /*02e8*/ 	.word	0x00000098
        /*02ec*/ 	.short	0x0100
        /*02ee*/ 	.byte	0x08
	.zero		1


	//   ....[39]....
        /*02f0*/ 	.word	0x000004c0
        /*02f4*/ 	.word	0x000000ff
        /*02f8*/ 	.word	0x00000198
        /*02fc*/ 	.short	0x0100
        /*02fe*/ 	.byte	0x08
	.zero		1


	//   ....[40]....
        /*0300*/ 	.word	0x000004d0
        /*0304*/ 	.word	0x000000ff
        /*0308*/ 	.word	0x000000a0
        /*030c*/ 	.short	0x0100
        /*030e*/ 	.byte	0x08
	.zero		1


	//   ....[41]....
        /*0310*/ 	.word	0x000004e0
        /*0314*/ 	.word	0x000000ff
        /*0318*/ 	.word	0x000001a0
        /*031c*/ 	.short	0x0100
        /*031e*/ 	.byte	0x08
	.zero		1


	//   ....[42]....
        /*0320*/ 	.word	0x000004f0
        /*0324*/ 	.word	0x000000ff
        /*0328*/ 	.word	0x000000a8
        /*032c*/ 	.short	0x0100
        /*032e*/ 	.byte	0x08
	.zero		1


	//   ....[43]....
        /*0330*/ 	.word	0x00000500
        /*0334*/ 	.word	0x000000ff
        /*0338*/ 	.word	0x000001a8
        /*033c*/ 	.short	0x0100
        /*033e*/ 	.byte	0x08
	.zero		1


	//   ....[44]....
        /*0340*/ 	.word	0x00000510
        /*0344*/ 	.word	0x000000ff
        /*0348*/ 	.word	0x000000b0
        /*034c*/ 	.short	0x0100
        /*034e*/ 	.byte	0x08
	.zero		1


	//   ....[45]....
        /*0350*/ 	.word	0x00000520
        /*0354*/ 	.word	0x000000ff
        /*0358*/ 	.word	0x000001b0
        /*035c*/ 	.short	0x0100
        /*035e*/ 	.byte	0x08
	.zero		1


	//   ....[46]....
        /*0360*/ 	.word	0x00000530
        /*0364*/ 	.word	0x000000ff
        /*0368*/ 	.word	0x000000b8
        /*036c*/ 	.short	0x0100
        /*036e*/ 	.byte	0x08
	.zero		1


	//   ....[47]....
        /*0370*/ 	.word	0x00000540
        /*0374*/ 	.word	0x000000ff
        /*0378*/ 	.word	0x000001b8
        /*037c*/ 	.short	0x0100
        /*037e*/ 	.byte	0x08
	.zero		1


	//   ....[48]....
        /*0380*/ 	.word	0x00000550
        /*0384*/ 	.word	0x000000ff
        /*0388*/ 	.word	0x000000c0
        /*038c*/ 	.short	0x0100
        /*038e*/ 	.byte	0x08
	.zero		1


	//   ....[49]....
        /*0390*/ 	.word	0x00000560
        /*0394*/ 	.word	0x000000ff
        /*0398*/ 	.word	0x000001c0
        /*039c*/ 	.short	0x0100
        /*039e*/ 	.byte	0x08
	.zero		1


	//   ....[50]....
        /*03a0*/ 	.word	0x00000570
        /*03a4*/ 	.word	0x000000ff
        /*03a8*/ 	.word	0x000000c8
        /*03ac*/ 	.short	0x0100
        /*03ae*/ 	.byte	0x08
	.zero		1


	//   ....[51]....
        /*03b0*/ 	.word	0x00000580
        /*03b4*/ 	.word	0x000000ff
        /*03b8*/ 	.word	0x000001c8
        /*03bc*/ 	.short	0x0100
        /*03be*/ 	.byte	0x08
	.zero		1


	//   ....[52]....
        /*03c0*/ 	.word	0x00000590
        /*03c4*/ 	.word	0x000000ff
        /*03c8*/ 	.word	0x000000d0
        /*03cc*/ 	.short	0x0100
        /*03ce*/ 	.byte	0x08
	.zero		1


	//   ....[53]....
        /*03d0*/ 	.word	0x000005a0
        /*03d4*/ 	.word	0x000000ff
        /*03d8*/ 	.word	0x000001d0
        /*03dc*/ 	.short	0x0100
        /*03de*/ 	.byte	0x08
	.zero		1


	//   ....[54]....
        /*03e0*/ 	.word	0x000005b0
        /*03e4*/ 	.word	0x000000ff
        /*03e8*/ 	.word	0x000000d8
        /*03ec*/ 	.short	0x0100
        /*03ee*/ 	.byte	0x08
	.zero		1


	//   ....[55]....
        /*03f0*/ 	.word	0x000005c0
        /*03f4*/ 	.word	0x000000ff
        /*03f8*/ 	.word	0x000001d8
        /*03fc*/ 	.short	0x0100
        /*03fe*/ 	.byte	0x08
	.zero		1


	//   ....[56]....
        /*0400*/ 	.word	0x000005d0
        /*0404*/ 	.word	0x000000ff
        /*0408*/ 	.word	0x000000e0
        /*040c*/ 	.short	0x0100
        /*040e*/ 	.byte	0x08
	.zero		1


	//   ....[57]....
        /*0410*/ 	.word	0x000005e0
        /*0414*/ 	.word	0x000000ff
        /*0418*/ 	.word	0x000001e0
        /*041c*/ 	.short	0x0100
        /*041e*/ 	.byte	0x08
	.zero		1


	//   ....[58]....
        /*0420*/ 	.word	0x000005f0
        /*0424*/ 	.word	0x000000ff
        /*0428*/ 	.word	0x000000e8
        /*042c*/ 	.short	0x0100
        /*042e*/ 	.byte	0x08
	.zero		1


	//   ....[59]....
        /*0430*/ 	.word	0x00000600
        /*0434*/ 	.word	0x000000ff
        /*0438*/ 	.word	0x000001e8
        /*043c*/ 	.short	0x0100
        /*043e*/ 	.byte	0x08
	.zero		1


	//   ....[60]....
        /*0440*/ 	.word	0x00000610
        /*0444*/ 	.word	0x000000ff
        /*0448*/ 	.word	0x000000f0
        /*044c*/ 	.short	0x0100
        /*044e*/ 	.byte	0x08
	.zero		1


	//   ....[61]....
        /*0450*/ 	.word	0x00000620
        /*0454*/ 	.word	0x000000ff
        /*0458*/ 	.word	0x000001f0
        /*045c*/ 	.short	0x0100
        /*045e*/ 	.byte	0x08
	.zero		1


	//   ....[62]....
        /*0460*/ 	.word	0x00000630
        /*0464*/ 	.word	0x000000ff
        /*0468*/ 	.word	0x000000f8
        /*046c*/ 	.short	0x0100
        /*046e*/ 	.byte	0x08
	.zero		1


	//   ....[63]....
        /*0470*/ 	.word	0x00000640
        /*0474*/ 	.word	0x000000ff
        /*0478*/ 	.word	0x000001f8
        /*047c*/ 	.short	0x0100
        /*047e*/ 	.byte	0x08
	.zero		1


	//   ....[64]....
        /*0480*/ 	.word	0x000008e0
        /*0484*/ 	.word	0x000000ff
        /*0488*/ 	.word	0x00000210
        /*048c*/ 	.short	0x0100
        /*048e*/ 	.byte	0x06
	.zero		1


	//   ....[65]....
        /*0490*/ 	.word	0x00000940
        /*0494*/ 	.word	0x000000ff
        /*0498*/ 	.word	0x00000218
        /*049c*/ 	.short	0x0100
        /*049e*/ 	.byte	0x06
	.zero		1


	//   ....[66]....
        /*04a0*/ 	.word	0x00001560
        /*04a4*/ 	.word	0x00000003
        /*04a8*/ 	.word	0x00000000
        /*04ac*/ 	.short	0x010a
        /*04ae*/ 	.byte	0x3f
	.zero		1


	//   ....[67]....
        /*04b0*/ 	.word	0x000015a0
        /*04b4*/ 	.word	0x00000003
        /*04b8*/ 	.word	0x00000000
        /*04bc*/ 	.short	0x010a
        /*04be*/ 	.byte	0x3f
	.zero		1


	//   ....[68]....
        /*04c0*/ 	.word	0x000017d0
        /*04c4*/ 	.word	0x000000ff
        /*04c8*/ 	.word	0x00000000
        /*04cc*/ 	.short	0x010a
        /*04ce*/ 	.byte	0x04
	.zero		1


	//   ....[69]....
        /*04d0*/ 	.word	0x00001810
        /*04d4*/ 	.word	0x000000ff
        /*04d8*/ 	.word	0x00000000
        /*04dc*/ 	.short	0x010a
        /*04de*/ 	.byte	0x04
	.zero		1


	//   ....[70]....
        /*04e0*/ 	.word	0x00001900
        /*04e4*/ 	.word	0x000000ff
        /*04e8*/ 	.word	0x00000000
        /*04ec*/ 	.short	0x0101
        /*04ee*/ 	.byte	0x04
	.zero		1


	//   ....[71]....
        /*04f0*/ 	.word	0x00001ae0
        /*04f4*/ 	.word	0x000000ff
        /*04f8*/ 	.word	0x00000000
        /*04fc*/ 	.short	0x0101
        /*04fe*/ 	.byte	0x04
	.zero		1


	//   ....[72]....
        /*0500*/ 	.word	0x00005f80
        /*0504*/ 	.word	0x0000000c
        /*0508*/ 	.word	0x00000100
        /*050c*/ 	.short	0x010a
        /*050e*/ 	.byte	0x3f
	.zero		1


	//   ....[73]....
        /*0510*/ 	.word	0x00006340
        /*0514*/ 	.word	0x00000005
        /*0518*/ 	.word	0x00000218
        /*051c*/ 	.short	0x0101
        /*051e*/ 	.byte	0x3f
	.zero		1


	//   ....[74]....
        /*0520*/ 	.word	0x00006a40
        /*0524*/ 	.word	0x00000007
        /*0528*/ 	.word	0x00000000
        /*052c*/ 	.short	0x010a
        /*052e*/ 	.byte	0x3f
	.zero		1


	//   ....[75]....
        /*0530*/ 	.word	0x00006ac0
        /*0534*/ 	.word	0x00000006
        /*0538*/ 	.word	0x00000000
        /*053c*/ 	.short	0x010a
        /*053e*/ 	.byte	0x3f
	.zero		1


	//   ....[76]....
        /*0540*/ 	.word	0x00006b50
        /*0544*/ 	.word	0x00000007
        /*0548*/ 	.word	0x00000000
        /*054c*/ 	.short	0x010a
        /*054e*/ 	.byte	0x3f
	.zero		1


	//   ....[77]....
        /*0550*/ 	.word	0x00006be0
        /*0554*/ 	.word	0x00000006
        /*0558*/ 	.word	0x00000000
        /*055c*/ 	.short	0x010a
        /*055e*/ 	.byte	0x3f
	.zero		1


	//   ....[78]....
        /*0560*/ 	.word	0x00006c70
        /*0564*/ 	.word	0x00000007
        /*0568*/ 	.word	0x00000000
        /*056c*/ 	.short	0x010a
        /*056e*/ 	.byte	0x3f
	.zero		1


	//   ....[79]....
        /*0570*/ 	.word	0x00006d00
        /*0574*/ 	.word	0x00000006
        /*0578*/ 	.word	0x00000000
        /*057c*/ 	.short	0x010a
        /*057e*/ 	.byte	0x3f
	.zero		1


	//   ....[80]....
        /*0580*/ 	.word	0x00006d90
        /*0584*/ 	.word	0x00000007
        /*0588*/ 	.word	0x00000000
        /*058c*/ 	.short	0x010a
        /*058e*/ 	.byte	0x3f
	.zero		1


	//   ....[81]....
        /*0590*/ 	.word	0x00006e20
        /*0594*/ 	.word	0x00000006
        /*0598*/ 	.word	0x00000000
        /*059c*/ 	.short	0x010a
        /*059e*/ 	.byte	0x3f
	.zero		1


	//   ....[82]....
        /*05a0*/ 	.word	0x00006eb0
        /*05a4*/ 	.word	0x00000007
        /*05a8*/ 	.word	0x00000000
        /*05ac*/ 	.short	0x010a
        /*05ae*/ 	.byte	0x3f
	.zero		1


	//   ....[83]....
        /*05b0*/ 	.word	0x00006f40
        /*05b4*/ 	.word	0x00000006
        /*05b8*/ 	.word	0x00000000
        /*05bc*/ 	.short	0x010a
        /*05be*/ 	.byte	0x3f
	.zero		1


	//   ....[84]....
        /*05c0*/ 	.word	0x00006fd0
        /*05c4*/ 	.word	0x00000007
        /*05c8*/ 	.word	0x00000000
        /*05cc*/ 	.short	0x010a
        /*05ce*/ 	.byte	0x3f
	.zero		1


	//   ....[85]....
        /*05d0*/ 	.word	0x00007060
        /*05d4*/ 	.word	0x00000006
        /*05d8*/ 	.word	0x00000000
        /*05dc*/ 	.short	0x010a
        /*05de*/ 	.byte	0x3f
	.zero		1


	//   ....[86]....
        /*05e0*/ 	.word	0x000070f0
        /*05e4*/ 	.word	0x00000007
        /*05e8*/ 	.word	0x00000000
        /*05ec*/ 	.short	0x010a
        /*05ee*/ 	.byte	0x3f
	.zero		1


	//   ....[87]....
        /*05f0*/ 	.word	0x00007180
        /*05f4*/ 	.word	0x00000006
        /*05f8*/ 	.word	0x00000000
        /*05fc*/ 	.short	0x010a
        /*05fe*/ 	.byte	0x3f
	.zero		1


	//   ....[88]....
        /*0600*/ 	.word	0x00007210
        /*0604*/ 	.word	0x00000007
        /*0608*/ 	.word	0x00000000
        /*060c*/ 	.short	0x010a
        /*060e*/ 	.byte	0x3f
	.zero		1


	//   ....[89]....
        /*0610*/ 	.word	0x000072a0
        /*0614*/ 	.word	0x00000006
        /*0618*/ 	.word	0x00000000
        /*061c*/ 	.short	0x010a
        /*061e*/ 	.byte	0x3f
	.zero		1


	//   ....[90]....
        /*0620*/ 	.word	0x00007330
        /*0624*/ 	.word	0x00000007
        /*0628*/ 	.word	0x00000000
        /*062c*/ 	.short	0x010a
        /*062e*/ 	.byte	0x3f
	.zero		1


	//   ....[91]....
        /*0630*/ 	.word	0x000073c0
        /*0634*/ 	.word	0x00000006
        /*0638*/ 	.word	0x00000000
        /*063c*/ 	.short	0x010a
        /*063e*/ 	.byte	0x3f
	.zero		1


	//   ....[92]....
        /*0640*/ 	.word	0x00007450
        /*0644*/ 	.word	0x00000007
        /*0648*/ 	.word	0x00000000
        /*064c*/ 	.short	0x010a
        /*064e*/ 	.byte	0x3f
	.zero		1


	//   ....[93]....
        /*0650*/ 	.word	0x000074e0
        /*0654*/ 	.word	0x00000006
        /*0658*/ 	.word	0x00000000
        /*065c*/ 	.short	0x010a
        /*065e*/ 	.byte	0x3f
	.zero		1


	//   ....[94]....
        /*0660*/ 	.word	0x00007570
        /*0664*/ 	.word	0x00000007
        /*0668*/ 	.word	0x00000000
        /*066c*/ 	.short	0x010a
        /*066e*/ 	.byte	0x3f
	.zero		1


	//   ....[95]....
        /*0670*/ 	.word	0x00007600
        /*0674*/ 	.word	0x00000006
        /*0678*/ 	.word	0x00000000
        /*067c*/ 	.short	0x010a
        /*067e*/ 	.byte	0x3f
	.zero		1


	//   ....[96]....
        /*0680*/ 	.word	0x00007690
        /*0684*/ 	.word	0x00000007
        /*0688*/ 	.word	0x00000000
        /*068c*/ 	.short	0x010a
        /*068e*/ 	.byte	0x3f
	.zero		1


	//   ....[97]....
        /*0690*/ 	.word	0x00007720
        /*0694*/ 	.word	0x00000006
        /*0698*/ 	.word	0x00000000
        /*069c*/ 	.short	0x010a
        /*069e*/ 	.byte	0x3f
	.zero		1


	//   ....[98]....
        /*06a0*/ 	.word	0x000077b0
        /*06a4*/ 	.word	0x00000007
        /*06a8*/ 	.word	0x00000000
        /*06ac*/ 	.short	0x010a
        /*06ae*/ 	.byte	0x3f
	.zero		1


	//   ....[99]....
        /*06b0*/ 	.word	0x00007840
        /*06b4*/ 	.word	0x00000006
        /*06b8*/ 	.word	0x00000000
        /*06bc*/ 	.short	0x010a
        /*06be*/ 	.byte	0x3f
	.zero		1


	//   ....[100]....
        /*06c0*/ 	.word	0x000078d0
        /*06c4*/ 	.word	0x00000007
        /*06c8*/ 	.word	0x00000000
        /*06cc*/ 	.short	0x010a
        /*06ce*/ 	.byte	0x3f
	.zero		1


	//   ....[101]....
        /*06d0*/ 	.word	0x00007960
        /*06d4*/ 	.word	0x00000006
        /*06d8*/ 	.word	0x00000000
        /*06dc*/ 	.short	0x010a
        /*06de*/ 	.byte	0x3f
	.zero		1


	//   ....[102]....
        /*06e0*/ 	.word	0x000079f0
        /*06e4*/ 	.word	0x00000007
        /*06e8*/ 	.word	0x00000000
        /*06ec*/ 	.short	0x010a
        /*06ee*/ 	.byte	0x3f
	.zero		1


	//   ....[103]....
        /*06f0*/ 	.word	0x00007a80
        /*06f4*/ 	.word	0x00000006
        /*06f8*/ 	.word	0x00000000
        /*06fc*/ 	.short	0x010a
        /*06fe*/ 	.byte	0x3f
	.zero		1


	//   ....[104]....
        /*0700*/ 	.word	0x00007b10
        /*0704*/ 	.word	0x00000007
        /*0708*/ 	.word	0x00000000
        /*070c*/ 	.short	0x010a
        /*070e*/ 	.byte	0x3f
	.zero		1


	//   ....[105]....
        /*0710*/ 	.word	0x00007ba0
        /*0714*/ 	.word	0x00000005
        /*0718*/ 	.word	0x00000000
        /*071c*/ 	.short	0x010a
        /*071e*/ 	.byte	0x3f
	.zero		1


	//   ....[106]....
        /*0720*/ 	.word	0x00007c00
        /*0724*/ 	.word	0x00000003
        /*0728*/ 	.word	0x00000000
        /*072c*/ 	.short	0x010a
        /*072e*/ 	.byte	0x3f
	.zero		1


	//   ....[107]....
        /*0730*/ 	.word	0x00007c60
        /*0734*/ 	.word	0x00000004
        /*0738*/ 	.word	0x00000000
        /*073c*/ 	.short	0x010a
        /*073e*/ 	.byte	0x3f
	.zero		1


	//   ....[108]....
        /*0740*/ 	.word	0x00007d30
        /*0744*/ 	.word	0x0000000c
        /*0748*/ 	.word	0x00000100
        /*074c*/ 	.short	0x010a
        /*074e*/ 	.byte	0x3f
	.zero		1


	//   ....[109]....
        /*0750*/ 	.word	0x00007e00
        /*0754*/ 	.word	0x00000007
        /*0758*/ 	.word	0x00000000
        /*075c*/ 	.short	0x010a
        /*075e*/ 	.byte	0x3f
	.zero		1


	//   ....[110]....
        /*0760*/ 	.word	0x00007e50
        /*0764*/ 	.word	0x00000006
        /*0768*/ 	.word	0x00000000
        /*076c*/ 	.short	0x010a
        /*076e*/ 	.byte	0x3f
	.zero		1


	//   ....[111]....
        /*0770*/ 	.word	0x00007ea0
        /*0774*/ 	.word	0x00000007
        /*0778*/ 	.word	0x00000000
        /*077c*/ 	.short	0x010a
        /*077e*/ 	.byte	0x3f
	.zero		1


	//   ....[112]....
        /*0780*/ 	.word	0x00007ef0
        /*0784*/ 	.word	0x00000006
        /*0788*/ 	.word	0x00000000
        /*078c*/ 	.short	0x010a
        /*078e*/ 	.byte	0x3f
	.zero		1


	//   ....[113]....
        /*0790*/ 	.word	0x00007f40
        /*0794*/ 	.word	0x00000007
        /*0798*/ 	.word	0x00000000
        /*079c*/ 	.short	0x010a
        /*079e*/ 	.byte	0x3f
	.zero		1


	//   ....[114]....
        /*07a0*/ 	.word	0x00007f90
        /*07a4*/ 	.word	0x00000006
        /*07a8*/ 	.word	0x00000000
        /*07ac*/ 	.short	0x010a
        /*07ae*/ 	.byte	0x3f
	.zero		1


	//   ....[115]....
        /*07b0*/ 	.word	0x00007fe0
        /*07b4*/ 	.word	0x00000007
        /*07b8*/ 	.word	0x00000000
        /*07bc*/ 	.short	0x010a
        /*07be*/ 	.byte	0x3f
	.zero		1


	//   ....[116]....
        /*07c0*/ 	.word	0x00008030
        /*07c4*/ 	.word	0x00000006
        /*07c8*/ 	.word	0x00000000
        /*07cc*/ 	.short	0x010a
        /*07ce*/ 	.byte	0x3f
	.zero		1


	//   ....[117]....
        /*07d0*/ 	.word	0x00008080
        /*07d4*/ 	.word	0x00000007
        /*07d8*/ 	.word	0x00000000
        /*07dc*/ 	.short	0x010a
        /*07de*/ 	.byte	0x3f
	.zero		1


	//   ....[118]....
        /*07e0*/ 	.word	0x000080d0
        /*07e4*/ 	.word	0x00000006
        /*07e8*/ 	.word	0x00000000
        /*07ec*/ 	.short	0x010a
        /*07ee*/ 	.byte	0x3f
	.zero		1


	//   ....[119]....
        /*07f0*/ 	.word	0x00008120
        /*07f4*/ 	.word	0x00000007
        /*07f8*/ 	.word	0x00000000
        /*07fc*/ 	.short	0x010a
        /*07fe*/ 	.byte	0x3f
	.zero		1


	//   ....[120]....
        /*0800*/ 	.word	0x00008170
        /*0804*/ 	.word	0x00000006
        /*0808*/ 	.word	0x00000000
        /*080c*/ 	.short	0x010a
        /*080e*/ 	.byte	0x3f
	.zero		1


	//   ....[121]....
        /*0810*/ 	.word	0x000081c0
        /*0814*/ 	.word	0x00000007
        /*0818*/ 	.word	0x00000000
        /*081c*/ 	.short	0x010a
        /*081e*/ 	.byte	0x3f
	.zero		1


	//   ....[122]....
        /*0820*/ 	.word	0x00008210
        /*0824*/ 	.word	0x00000006
        /*0828*/ 	.word	0x00000000
        /*082c*/ 	.short	0x010a
        /*082e*/ 	.byte	0x3f
	.zero		1


	//   ....[123]....
        /*0830*/ 	.word	0x00008260
        /*0834*/ 	.word	0x00000007
        /*0838*/ 	.word	0x00000000
        /*083c*/ 	.short	0x010a
        /*083e*/ 	.byte	0x3f
	.zero		1


	//   ....[124]....
        /*0840*/ 	.word	0x000082b0
        /*0844*/ 	.word	0x00000006
        /*0848*/ 	.word	0x00000000
        /*084c*/ 	.short	0x010a
        /*084e*/ 	.byte	0x3f
	.zero		1


	//   ....[125]....
        /*0850*/ 	.word	0x00008300
        /*0854*/ 	.word	0x00000007
        /*0858*/ 	.word	0x00000000
        /*085c*/ 	.short	0x010a
        /*085e*/ 	.byte	0x3f
	.zero		1


	//   ....[126]....
        /*0860*/ 	.word	0x00008350
        /*0864*/ 	.word	0x00000006
        /*0868*/ 	.word	0x00000000
        /*086c*/ 	.short	0x010a
        /*086e*/ 	.byte	0x3f
	.zero		1


	//   ....[127]....
        /*0870*/ 	.word	0x000083a0
        /*0874*/ 	.word	0x00000007
        /*0878*/ 	.word	0x00000000
        /*087c*/ 	.short	0x010a
        /*087e*/ 	.byte	0x3f
	.zero		1


	//   ....[128]....
        /*0880*/ 	.word	0x000083f0
        /*0884*/ 	.word	0x00000006
        /*0888*/ 	.word	0x00000000
        /*088c*/ 	.short	0x010a
        /*088e*/ 	.byte	0x3f
	.zero		1


	//   ....[129]....
        /*0890*/ 	.word	0x00008440
        /*0894*/ 	.word	0x00000007
        /*0898*/ 	.word	0x00000000
        /*089c*/ 	.short	0x010a
        /*089e*/ 	.byte	0x3f
	.zero		1


	//   ....[130]....
        /*08a0*/ 	.word	0x00008490
        /*08a4*/ 	.word	0x00000006
        /*08a8*/ 	.word	0x00000000
        /*08ac*/ 	.short	0x010a
        /*08ae*/ 	.byte	0x3f
	.zero		1


	//   ....[131]....
        /*08b0*/ 	.word	0x000084e0
        /*08b4*/ 	.word	0x00000007
        /*08b8*/ 	.word	0x00000000
        /*08bc*/ 	.short	0x010a
        /*08be*/ 	.byte	0x3f
	.zero		1


	//   ....[132]....
        /*08c0*/ 	.word	0x00008530
        /*08c4*/ 	.word	0x00000006
        /*08c8*/ 	.word	0x00000000
        /*08cc*/ 	.short	0x010a
        /*08ce*/ 	.byte	0x3f
	.zero		1


	//   ....[133]....
        /*08d0*/ 	.word	0x00008580
        /*08d4*/ 	.word	0x00000007
        /*08d8*/ 	.word	0x00000000
        /*08dc*/ 	.short	0x010a
        /*08de*/ 	.byte	0x3f
	.zero		1


	//   ....[134]....
        /*08e0*/ 	.word	0x000085d0
        /*08e4*/ 	.word	0x00000006
        /*08e8*/ 	.word	0x00000000
        /*08ec*/ 	.short	0x010a
        /*08ee*/ 	.byte	0x3f
	.zero		1


	//   ....[135]....
        /*08f0*/ 	.word	0x00008620
        /*08f4*/ 	.word	0x00000007
        /*08f8*/ 	.word	0x00000000
        /*08fc*/ 	.short	0x010a
        /*08fe*/ 	.byte	0x3f
	.zero		1


	//   ....[136]....
        /*0900*/ 	.word	0x00008670
        /*0904*/ 	.word	0x00000006
        /*0908*/ 	.word	0x00000000
        /*090c*/ 	.short	0x010a
        /*090e*/ 	.byte	0x3f
	.zero		1


	//   ....[137]....
        /*0910*/ 	.word	0x000086c0
        /*0914*/ 	.word	0x00000007
        /*0918*/ 	.word	0x00000000
        /*091c*/ 	.short	0x010a
        /*091e*/ 	.byte	0x3f
	.zero		1


	//   ....[138]....
        /*0920*/ 	.word	0x00008710
        /*0924*/ 	.word	0x00000006
        /*0928*/ 	.word	0x00000000
        /*092c*/ 	.short	0x010a
        /*092e*/ 	.byte	0x3f
	.zero		1


	//   ....[139]....
        /*0930*/ 	.word	0x00008760
        /*0934*/ 	.word	0x00000007
        /*0938*/ 	.word	0x00000000
        /*093c*/ 	.short	0x010a
        /*093e*/ 	.byte	0x3f
	.zero		1


	//----- nvinfo : EIATTR_NUM_MBARRIERS
	.align		4
.L_35:
        /*0940*/ 	.byte	0x03, 0x38
        /*0942*/ 	.short	0x0042


	//----- nvinfo : EIATTR_EXIT_INSTR_OFFSETS
	.align		4
        /*0944*/ 	.byte	0x04, 0x1c
        /*0946*/ 	.short	(.L_37 - .L_36)


	//   ....[0]....
.L_36:
        /*0948*/ 	.word	0x00000990


	//   ....[1]....
        /*094c*/ 	.word	0x00001250


	//   ....[2]....
        /*0950*/ 	.word	0x000055f0


	//   ....[3]....
        /*0954*/ 	.word	0x00005c20


	//   ....[4]....
        /*0958*/ 	.word	0x00007bf0


	//----- nvinfo : EIATTR_MAX_THREADS
	.align		4
.L_37:
        /*095c*/ 	.byte	0x04, 0x05
        /*095e*/ 	.short	(.L_39 - .L_38)
.L_38:
        /*0960*/ 	.word	0x00000180
        /*0964*/ 	.word	0x00000001
        /*0968*/ 	.word	0x00000001


	//----- nvinfo : EIATTR_CRS_STACK_SIZE
	.align		4
.L_39:
        /*096c*/ 	.byte	0x04, 0x1e
        /*096e*/ 	.short	(.L_41 - .L_40)
.L_40:
        /*0970*/ 	.word	0x00000000


	//----- nvinfo : EIATTR_CBANK_PARAM_SIZE
	.align		4
.L_41:
        /*0974*/ 	.byte	0x03, 0x19
        /*0976*/ 	.short	0x0470


	//----- nvinfo : EIATTR_PARAM_CBANK
	.align		4
        /*0978*/ 	.byte	0x04, 0x0a
        /*097a*/ 	.short	(.L_43 - .L_42)
	.align		4
.L_42:
        /*097c*/ 	.word	index@(.nv.constant0._ZN7cutlass13device_kernelINS_4gemm6kernel13GemmUniversalIN4cute5tupleIJiiiiEEENS1_10collective13CollectiveMmaINS1_34MainloopSm90TmaGmmaWarpSpecializedILi32ENS5_IJNS4_1CILi1EEESB_SB_EEENS1_35KernelTmaWarpSpecializedCooperativeEEENS5_IJNSA_ILi128EEENSA_ILi96EEENSA_ILi16EEEEEENS_6half_tENS5_IJlSB_lEEESJ_SK_NS4_8TiledMMAINS4_8MMA_AtomIJNS4_4SM904GMMA25MMA_64x96x16_F32F16F16_SSILNSO_5MajorE0ELSQ_0ELNSO_7ScaleInE1ELSR_1EEEEEENS4_6LayoutINS5_IJNSA_ILi2EEESB_SB_EEENS5_IJSB_NSA_ILi0EEESX_EEEEENS5_IJNS4_10UnderscoreES10_S10_EEEEENS4_13SM90_TMA_LOADENS4_14ComposedLayoutINS4_7SwizzleILi1ELi4ELi3EEENS4_18smem_ptr_flag_bitsILi16EEENSU_INS5_IJNSA_ILi8EEESH_EEENS5_IJSH_SB_EEEEEEEvNS4_8identityES13_S1D_vS1E_EENS_8epilogue10collective6detail29Sm90TmaWarpSpecializedAdapterINS1H_15DefaultEpilogueISJ_SK_SK_NS1G_6thread17LinearCombinationISJ_Li1EffLNS1L_9ScaleType4KindE0ELNS_15FloatRoundStyleE2ESJ_EENS1_15EpilogueDefaultEEEEEvvEEEEvNT_6ParamsE)
        /*0980*/ 	.short	0x0210
        /*0982*/ 	.short	0x0470


	//----- nvinfo : EIATTR_SW_WAR
	.align		4
.L_43:
        /*0984*/ 	.byte	0x04, 0x36
        /*0986*/ 	.short	(.L_45 - .L_44)
.L_44:
        /*0988*/ 	.word	0x00000008
.L_45:


//--------------------- .nv.callgraph             --------------------------
	.section	.nv.callgraph,"",@"SHT_CUDA_CALLGRAPH"
	.align	4
	.sectionentsize	8
	.align		4
        /*0000*/ 	.word	0x00000000
	.align		4
        /*0004*/ 	.word	0xffffffff
	.align		4
        /*0008*/ 	.word	index@(_ZN7cutlass13device_kernelINS_4gemm6kernel13GemmUniversalIN4cute5tupleIJiiiiEEENS1_10collective13CollectiveMmaINS1_34MainloopSm90TmaGmmaWarpSpecializedILi32ENS5_IJNS4_1CILi1EEESB_SB_EEENS1_35KernelTmaWarpSpecializedCooperativeEEENS5_IJNSA_ILi128EEENSA_ILi96EEENSA_ILi16EEEEEENS_6half_tENS5_IJlSB_lEEESJ_SK_NS4_8TiledMMAINS4_8MMA_AtomIJNS4_4SM904GMMA25MMA_64x96x16_F32F16F16_SSILNSO_5MajorE0ELSQ_0ELNSO_7ScaleInE1ELSR_1EEEEEENS4_6LayoutINS5_IJNSA_ILi2EEESB_SB_EEENS5_IJSB_NSA_ILi0EEESX_EEEEENS5_IJNS4_10UnderscoreES10_S10_EEEEENS4_13SM90_TMA_LOADENS4_14ComposedLayoutINS4_7SwizzleILi1ELi4ELi3EEENS4_18smem_ptr_flag_bitsILi16EEENSU_INS5_IJNSA_ILi8EEESH_EEENS5_IJSH_SB_EEEEEEEvNS4_8identityES13_S1D_vS1E_EENS_8epilogue10collective6detail29Sm90TmaWarpSpecializedAdapterINS1H_15DefaultEpilogueISJ_SK_SK_NS1G_6thread17LinearCombinationISJ_Li1EffLNS1L_9ScaleType4KindE0ELNS_15FloatRoundStyleE2ESJ_EENS1_15EpilogueDefaultEEEEEvvEEEEvNT_6ParamsE)
	.align		4
        /*000c*/ 	.word	index@(__assertfail)
	.align		4
        /*0010*/ 	.word	0x00000000
	.align		4
        /*0014*/ 	.word	0xfffffffe
	.align		4
        /*0018*/ 	.word	0x00000000
	.align		4
        /*001c*/ 	.word	0xfffffffd
	.align		4
        /*0020*/ 	.word	0x00000000
	.align		4
        /*0024*/ 	.word	0xfffffffc


//--------------------- .nv.constant4             --------------------------
	.section	.nv.constant4,"a",@progbits
	.align	8
	.align		8
.nv.constant4:
        /*0000*/ 	.dword	__assertfail
	.align		8
        /*0008*/ 	.dword	__unnamed_1
	.align		8
        /*0010*/ 	.dword	_ZN40_INTERNAL_7ac93d9d_4_k_cu_33ef3a48_114084cuda3std3__45__cpo5beginE
	.align		8
        /*0018*/ 	.dword	_ZN40_INTERNAL_7ac93d9d_4_k_cu_33ef3a48_114084cuda3std3__45__cpo3endE
	.align		8
        /*0020*/ 	.dword	_ZN40_INTERNAL_7ac93d9d_4_k_cu_33ef3a48_114084cuda3std3__45__cpo6cbeginE
	.align		8
        /*0028*/ 	.dword	_ZN40_INTERNAL_7ac93d9d_4_k_cu_33ef3a48_114084cuda3std3__45__cpo4cendE
	.align		8
        /*0030*/ 	.dword	_ZN40_INTERNAL_7ac93d9d_4_k_cu_33ef3a48_114084cuda3std3__442_GLOBAL__N__7ac93d9d_4_k_cu_33ef3a48_114086ignoreE
	.align		8
        /*0038*/ 	.dword	_ZN40_INTERNAL_7ac93d9d_4_k_cu_33ef3a48_114084cuda3std3__419piecewise_constructE
	.align		8
        /*0040*/ 	.dword	_ZN40_INTERNAL_7ac93d9d_4_k_cu_33ef3a48_114084cuda3std3__48in_placeE
	.align		8
        /*0048*/ 	.dword	_ZN40_INTERNAL_7ac93d9d_4_k_cu_33ef3a48_114084cuda3std6ranges3__45__cpo4swapE
	.align		8
        /*0050*/ 	.dword	_ZN40_INTERNAL_7ac93d9d_4_k_cu_33ef3a48_114084cuda3std6ranges3__45__cpo9iter_moveE
	.align		8
        /*0058*/ 	.dword	_ZN40_INTERNAL_7ac93d9d_4_k_cu_33ef3a48_114084cute7productE
	.align		8
        /*0060*/ 	.dword	_ZN40_INTERNAL_7ac93d9d_4_k_cu_33ef3a48_114084cute1_E
	.align		8
        /*0068*/ 	.dword	$str$22
	.align		8
        /*0070*/ 	.dword	$str$23


//--------------------- .text._ZN7cutlass13device_kernelINS_4gemm6kernel13GemmUniversalIN4cute5tupleIJiiiiEEENS1_10collective13CollectiveMmaINS1_34MainloopSm90TmaGmmaWarpSpecializedILi32ENS5_IJNS4_1CILi1EEESB_SB_EEENS1_35KernelTmaWarpSpecializedCooperativeEEENS5_IJNSA_ILi128EEENSA_ILi96EEENSA_ILi16EEEEEENS_6half_tENS5_IJlSB_lEEESJ_SK_NS4_8TiledMMAINS4_8MMA_AtomIJNS4_4SM904GMMA25MMA_64x96x16_F32F16F16_SSILNSO_5MajorE0ELSQ_0ELNSO_7ScaleInE1ELSR_1EEEEEENS4_6LayoutINS5_IJNSA_ILi2EEESB_SB_EEENS5_IJSB_NSA_ILi0EEESX_EEEEENS5_IJNS4_10UnderscoreES10_S10_EEEEENS4_13SM90_TMA_LOADENS4_14ComposedLayoutINS4_7SwizzleILi1ELi4ELi3EEENS4_18smem_ptr_flag_bitsILi16EEENSU_INS5_IJNSA_ILi8EEESH_EEENS5_IJSH_SB_EEEEEEEvNS4_8identityES13_S1D_vS1E_EENS_8epilogue10collective6detail29Sm90TmaWarpSpecializedAdapterINS1H_15DefaultEpilogueISJ_SK_SK_NS1G_6thread17LinearCombinationISJ_Li1EffLNS1L_9ScaleType4KindE0ELNS_15FloatRoundStyleE2ESJ_EENS1_15EpilogueDefaultEEEEEvvEEEEvNT_6ParamsE --------------------------
	.section	.text._ZN7cutlass13device_kernelINS_4gemm6kernel13GemmUniversalIN4cute5tupleIJiiiiEEENS1_10collective13CollectiveMmaINS1_34MainloopSm90TmaGmmaWarpSpecializedILi32ENS5_IJNS4_1CILi1EEESB_SB_EEENS1_35KernelTmaWarpSpecializedCooperativeEEENS5_IJNSA_ILi128EEENSA_ILi96EEENSA_ILi16EEEEEENS_6half_tENS5_IJlSB_lEEESJ_SK_NS4_8TiledMMAINS4_8MMA_AtomIJNS4_4SM904GMMA25MMA_64x96x16_F32F16F16_SSILNSO_5MajorE0ELSQ_0ELNSO_7ScaleInE1ELSR_1EEEEEENS4_6LayoutINS5_IJNSA_ILi2EEESB_SB_EEENS5_IJSB_NSA_ILi0EEESX_EEEEENS5_IJNS4_10UnderscoreES10_S10_EEEEENS4_13SM90_TMA_LOADENS4_14ComposedLayoutINS4_7SwizzleILi1ELi4ELi3EEENS4_18smem_ptr_flag_bitsILi16EEENSU_INS5_IJNSA_ILi8EEESH_EEENS5_IJSH_SB_EEEEEEEvNS4_8identityES13_S1D_vS1E_EENS_8epilogue10collective6detail29Sm90TmaWarpSpecializedAdapterINS1H_15DefaultEpilogueISJ_SK_SK_NS1G_6thread17LinearCombinationISJ_Li1EffLNS1L_9ScaleType4KindE0ELNS_15FloatRoundStyleE2ESJ_EENS1_15EpilogueDefaultEEEEEvvEEEEvNT_6ParamsE,"ax",@progbits
	.align	128
.text._ZN7cutlass13device_kernelINS_4gemm6kernel13GemmUniversalIN4cute5tupleIJiiiiEEENS1_10collective13CollectiveMmaINS1_34MainloopSm90TmaGmmaWarpSpecializedILi32ENS5_IJNS4_1CILi1EEESB_SB_EEENS1_35KernelTmaWarpSpecializedCooperativeEEENS5_IJNSA_ILi128EEENSA_ILi96EEENSA_ILi16EEEEEENS_6half_tENS5_IJlSB_lEEESJ_SK_NS4_8TiledMMAINS4_8MMA_AtomIJNS4_4SM904GMMA25MMA_64x96x16_F32F16F16_SSILNSO_5MajorE0ELSQ_0ELNSO_7ScaleInE1ELSR_1EEEEEENS4_6LayoutINS5_IJNSA_ILi2EEESB_SB_EEENS5_IJSB_NSA_ILi0EEESX_EEEEENS5_IJNS4_10UnderscoreES10_S10_EEEEENS4_13SM90_TMA_LOADENS4_14ComposedLayoutINS4_7SwizzleILi1ELi4ELi3EEENS4_18smem_ptr_flag_bitsILi16EEENSU_INS5_IJNSA_ILi8EEESH_EEENS5_IJSH_SB_EEEEEEEvNS4_8identityES13_S1D_vS1E_EENS_8epilogue10collective6detail29Sm90TmaWarpSpecializedAdapterINS1H_15DefaultEpilogueISJ_SK_SK_NS1G_6thread17LinearCombinationISJ_Li1EffLNS1L_9ScaleType4KindE0ELNS_15FloatRoundStyleE2ESJ_EENS1_15EpilogueDefaultEEEEEvvEEEEvNT_6ParamsE:
        .type           _ZN7cutlass13device_kernelINS_4gemm6kernel13GemmUniversalIN4cute5tupleIJiiiiEEENS1_10collective13CollectiveMmaINS1_34MainloopSm90TmaGmmaWarpSpecializedILi32ENS5_IJNS4_1CILi1EEESB_SB_EEENS1_35KernelTmaWarpSpecializedCooperativeEEENS5_IJNSA_ILi128EEENSA_ILi96EEENSA_ILi16EEEEEENS_6half_tENS5_IJlSB_lEEESJ_SK_NS4_8TiledMMAINS4_8MMA_AtomIJNS4_4SM904GMMA25MMA_64x96x16_F32F16F16_SSILNSO_5MajorE0ELSQ_0ELNSO_7ScaleInE1ELSR_1EEEEEENS4_6LayoutINS5_IJNSA_ILi2EEESB_SB_EEENS5_IJSB_NSA_ILi0EEESX_EEEEENS5_IJNS4_10UnderscoreES10_S10_EEEEENS4_13SM90_TMA_LOADENS4_14ComposedLayoutINS4_7SwizzleILi1ELi4ELi3EEENS4_18smem_ptr_flag_bitsILi16EEENSU_INS5_IJNSA_ILi8EEESH_EEENS5_IJSH_SB_EEEEEEEvNS4_8identityES13_S1D_vS1E_EENS_8epilogue10collective6detail29Sm90TmaWarpSpecializedAdapterINS1H_15DefaultEpilogueISJ_SK_SK_NS1G_6thread17LinearCombinationISJ_Li1EffLNS1L_9ScaleType4KindE0ELNS_15FloatRoundStyleE2ESJ_EENS1_15EpilogueDefaultEEEEEvvEEEEvNT_6ParamsE,@function
        .size           _ZN7cutlass13device_kernelINS_4gemm6kernel13GemmUniversalIN4cute5tupleIJiiiiEEENS1_10collective13CollectiveMmaINS1_34MainloopSm90TmaGmmaWarpSpecializedILi32ENS5_IJNS4_1CILi1EEESB_SB_EEENS1_35KernelTmaWarpSpecializedCooperativeEEENS5_IJNSA_ILi128EEENSA_ILi96EEENSA_ILi16EEEEEENS_6half_tENS5_IJlSB_lEEESJ_SK_NS4_8TiledMMAINS4_8MMA_AtomIJNS4_4SM904GMMA25MMA_64x96x16_F32F16F16_SSILNSO_5MajorE0ELSQ_0ELNSO_7ScaleInE1ELSR_1EEEEEENS4_6LayoutINS5_IJNSA_ILi2EEESB_SB_EEENS5_IJSB_NSA_ILi0EEESX_EEEEENS5_IJNS4_10UnderscoreES10_S10_EEEEENS4_13SM90_TMA_LOADENS4_14ComposedLayoutINS4_7SwizzleILi1ELi4ELi3EEENS4_18smem_ptr_flag_bitsILi16EEENSU_INS5_IJNSA_ILi8EEESH_EEENS5_IJSH_SB_EEEEEEEvNS4_8identityES13_S1D_vS1E_EENS_8epilogue10collective6detail29Sm90TmaWarpSpecializedAdapterINS1H_15DefaultEpilogueISJ_SK_SK_NS1G_6thread17LinearCombinationISJ_Li1EffLNS1L_9ScaleType4KindE0ELNS_15FloatRoundStyleE2ESJ_EENS1_15EpilogueDefaultEEEEEvvEEEEvNT_6ParamsE,(.L_x_219 - _ZN7cutlass13device_kernelINS_4gemm6kernel13GemmUniversalIN4cute5tupleIJiiiiEEENS1_10collective13CollectiveMmaINS1_34MainloopSm90TmaGmmaWarpSpecializedILi32ENS5_IJNS4_1CILi1EEESB_SB_EEENS1_35KernelTmaWarpSpecializedCooperativeEEENS5_IJNSA_ILi128EEENSA_ILi96EEENSA_ILi16EEEEEENS_6half_tENS5_IJlSB_lEEESJ_SK_NS4_8TiledMMAINS4_8MMA_AtomIJNS4_4SM904GMMA25MMA_64x96x16_F32F16F16_SSILNSO_5MajorE0ELSQ_0ELNSO_7ScaleInE1ELSR_1EEEEEENS4_6LayoutINS5_IJNSA_ILi2EEESB_SB_EEENS5_IJSB_NSA_ILi0EEESX_EEEEENS5_IJNS4_10UnderscoreES10_S10_EEEEENS4_13SM90_TMA_LOADENS4_14ComposedLayoutINS4_7SwizzleILi1ELi4ELi3EEENS4_18smem_ptr_flag_bitsILi16EEENSU_INS5_IJNSA_ILi8EEESH_EEENS5_IJSH_SB_EEEEEEEvNS4_8identityES13_S1D_vS1E_EENS_8epilogue10collective6detail29Sm90TmaWarpSpecializedAdapterINS1H_15DefaultEpilogueISJ_SK_SK_NS1G_6thread17LinearCombinationISJ_Li1EffLNS1L_9ScaleType4KindE0ELNS_15FloatRoundStyleE2ESJ_EENS1_15EpilogueDefaultEEEEEvvEEEEvNT_6ParamsE)
        .other          _ZN7cutlass13device_kernelINS_4gemm6kernel13GemmUniversalIN4cute5tupleIJiiiiEEENS1_10collective13CollectiveMmaINS1_34MainloopSm90TmaGmmaWarpSpecializedILi32ENS5_IJNS4_1CILi1EEESB_SB_EEENS1_35KernelTmaWarpSpecializedCooperativeEEENS5_IJNSA_ILi128EEENSA_ILi96EEENSA_ILi16EEEEEENS_6half_tENS5_IJlSB_lEEESJ_SK_NS4_8TiledMMAINS4_8MMA_AtomIJNS4_4SM904GMMA25MMA_64x96x16_F32F16F16_SSILNSO_5MajorE0ELSQ_0ELNSO_7ScaleInE1ELSR_1EEEEEENS4_6LayoutINS5_IJNSA_ILi2EEESB_SB_EEENS5_IJSB_NSA_ILi0EEESX_EEEEENS5_IJNS4_10UnderscoreES10_S10_EEEEENS4_13SM90_TMA_LOADENS4_14ComposedLayoutINS4_7SwizzleILi1ELi4ELi3EEENS4_18smem_ptr_flag_bitsILi16EEENSU_INS5_IJNSA_ILi8EEESH_EEENS5_IJSH_SB_EEEEEEEvNS4_8identityES13_S1D_vS1E_EENS_8epilogue10collective6detail29Sm90TmaWarpSpecializedAdapterINS1H_15DefaultEpilogueISJ_SK_SK_NS1G_6thread17LinearCombinationISJ_Li1EffLNS1L_9ScaleType4KindE0ELNS_15FloatRoundStyleE2ESJ_EENS1_15EpilogueDefaultEEEEEvvEEEEvNT_6ParamsE,@"STO_CUDA_ENTRY STV_DEFAULT"
_ZN7cutlass13device_kernelINS_4gemm6kernel13GemmUniversalIN4cute5tupleIJiiiiEEENS1_10collective13CollectiveMmaINS1_34MainloopSm90TmaGmmaWarpSpecializedILi32ENS5_IJNS4_1CILi1EEESB_SB_EEENS1_35KernelTmaWarpSpecializedCooperativeEEENS5_IJNSA_ILi128EEENSA_ILi96EEENSA_ILi16EEEEEENS_6half_tENS5_IJlSB_lEEESJ_SK_NS4_8TiledMMAINS4_8MMA_AtomIJNS4_4SM904GMMA25MMA_64x96x16_F32F16F16_SSILNSO_5MajorE0ELSQ_0ELNSO_7ScaleInE1ELSR_1EEEEEENS4_6LayoutINS5_IJNSA_ILi2EEESB_SB_EEENS5_IJSB_NSA_ILi0EEESX_EEEEENS5_IJNS4_10UnderscoreES10_S10_EEEEENS4_13SM90_TMA_LOADENS4_14ComposedLayoutINS4_7SwizzleILi1ELi4ELi3EEENS4_18smem_ptr_flag_bitsILi16EEENSU_INS5_IJNSA_ILi8EEESH_EEENS5_IJSH_SB_EEEEEEEvNS4_8identityES13_S1D_vS1E_EENS_8epilogue10collective6detail29Sm90TmaWarpSpecializedAdapterINS1H_15DefaultEpilogueISJ_SK_SK_NS1G_6thread17LinearCombinationISJ_Li1EffLNS1L_9ScaleType4KindE0ELNS_15FloatRoundStyleE2ESJ_EENS1_15EpilogueDefaultEEEEEvvEEEEvNT_6ParamsE:
[----:B------:R-:W0:Y:S01]  /*0000*/  LDC R1, c[0x0][0x28] ;  /* 0x00000a00ff017b82 */ /* 0x000e220000000800 */
[----:B------:R-:W1:Y:S01]  /*0010*/  S2R R18, SR_TID.X ;  /* 0x0000000000127919 */ /* 0x000e620000002100 */
[----:B------:R-:W-:Y:S01]  /*0020*/  ELECT P0, URZ, PT ;  /* 0x00000000003f782f */ /* 0x000fe20003800000 */
[----:B------:R-:W-:Y:S01]  /*0030*/  BSSY B0, `(.L_x_0) ;  /* 0x000000f000007945 */ /* 0x000fe20003800000 */
[--C-:B-1----:R-:W-:Y:S02]  /*0040*/  SHF.R.U32.HI R0, RZ, 0x5, R18.reuse ;  /* 0x00000005ff007819 */ /* 0x102fe40000011612 */
[----:B------:R-:W-:-:S03]  /*0050*/  SHF.R.U32.HI R22, RZ, 0x7, R18 ;  /* 0x00000007ff167819 */ /* 0x000fc60000011612 */
[----:B------:R-:W1:Y:S04]  /*0060*/  SHFL.IDX PT, R5, R0, RZ, 0x1f ;  /* 0x00001fff00057589 */ /* 0x000e6800000e0000 */
[----:B------:R2:W3:Y:S01]  /*0070*/  SHFL.IDX PT, R8, R22, RZ, 0x1f ;  /* 0x00001fff16087589 */ /* 0x0004e200000e0000 */
[----:B-1----:R-:W-:-:S13]  /*0080*/  ISETP.NE.OR P0, PT, R5, RZ, !P0 ;  /* 0x000000ff0500720c */ /* 0x002fda0004705670 */
[----:B0-23--:R-:W-:Y:S05]  /*0090*/  @P0 BRA `(.L_x_1) ;  /* 0x0000000000200947 */ /* 0x00dfea0003800000 */
[----:B------:R-:W-:Y:S02]  /*00a0*/  ULDC.64 UR4, c[0x0][0x198] ;  /* 0x0000660000047ab9 */ /* 0x000fe40000000a00 */
[----:B------:R-:W-:Y:S02]  /*00b0*/  UIADD3 UR6, UP0, UR4, 0xf0, URZ ;  /* 0x000000f004067890 */ /* 0x000fe4000ff1e03f */
[----:B------:R-:W-:Y:S02]  /*00c0*/  UIADD3 UR4, UP1, UR4, 0x1f0, URZ ;  /* 0x000001f004047890 */ /* 0x000fe4000ff3e03f */
[----:B------:R-:W-:Y:S02]  /*00d0*/  UIADD3.X UR7, URZ, UR5, URZ, UP0, !UPT ;  /* 0x000000053f077290 */ /* 0x000fe400087fe43f */
[----:B------:R-:W-:-:S07]  /*00e0*/  UIADD3.X UR5, URZ, UR5, URZ, UP1, !UPT ;  /* 0x000000053f057290 */ /* 0x000fce0008ffe43f */
[----:B------:R0:W-:Y:S02]  /*00f0*/  UTMACCTL.PF [UR6] ;  /* 0x00000000060079b9 */ /* 0x0001e40008040000 */
[----:B------:R0:W-:Y:S02]  /*0100*/  UTMACCTL.PF [UR4] ;  /* 0x00000000040079b9 */ /* 0x0001e40008040000 */
[----:B0-----:R-:W-:Y:S01]  /*0110*/  NOP ;  /* 0x0000000000007918 */ /* 0x001fe20000000000 */
.L_x_1:
[----:B------:R-:W-:Y:S05]  /*0120*/  BSYNC B0 ;  /* 0x0000000000007941 */ /* 0x000fea0003800000 */
.L_x_0:
[----:B------:R-:W0:Y:S02]  /*0130*/  SHFL.IDX PT, R2, R0, RZ, 0x1f ;  /* 0x00001fff00027589 */ /* 0x000e2400000e0000 */
[----:B0-----:R-:W-:-:S13]  /*0140*/  ISETP.NE.AND P0, PT, R2, RZ, PT ;  /* 0x000000ff0200720c */ /* 0x001fda0003f05270 */
[----:B------:R-:W-:Y:S05]  /*0150*/  @P0 BRA `(.L_x_2) ;  /* 0x0000000400440947 */ /* 0x000fea0003800000 */
[----:B------:R-:W-:Y:S01]  /*0160*/  ELECT P0, URZ, PT ;  /* 0x00000000003f782f */ /* 0x000fe20003800000 */
[----:B------:R-:W-:-:S12]  /*0170*/  BSSY B0, `(.L_x_2) ;  /* 0x000004f000007945 */ /* 0x000fd80003800000 */
[----:B------:R-:W-:Y:S05]  /*0180*/  @!P0 BRA `(.L_x_3) ;  /* 0x0000000400348947 */ /* 0x000fea0003800000 */
[----:B------:R-:W0:Y:S01]  /*0190*/  S2UR UR8, SR_CgaCtaId ;  /* 0x00000000000879c3 */ /* 0x000e220000008800 */
[----:B------:R-:W-:Y:S01]  /*01a0*/  UMOV UR4, 0x400 ;  /* 0x0000040000047882 */ /* 0x000fe20000000000 */
[----:B------:R-:W-:Y:S01]  /*01b0*/  UMOV UR5, 0x1 ;  /* 0x0000000100057882 */ /* 0x000fe20000000000 */
[----:B------:R-:W-:Y:S02]  /*01c0*/  UMOV UR6, 0x100 ;  /* 0x0000010000067882 */ /* 0x000fe40000000000 */
[----:B------:R-:W-:-:S04]  /*01d0*/  UIADD3 UR6, -UR6, 0x100000, URZ ;  /* 0x0010000006067890 */ /* 0x000fc8000fffe13f */
[----:B------:R-:W-:Y:S02]  /*01e0*/  USHF.L.U32 UR7, UR6, 0xb, URZ ;  /* 0x0000000b06077899 */ /* 0x000fe4000800063f */
[----:B------:R-:W-:Y:S02]  /*01f0*/  USHF.L.U32 UR6, UR6, 0x1, URZ ;  /* 0x0000000106067899 */ /* 0x000fe4000800063f */
[----:B0-----:R-:W-:Y:S02]  /*0200*/  ULEA UR8, UR8, UR4, 0x18 ;  /* 0x0000000408087291 */ /* 0x001fe4000f8ec03f */
[----:B------:R-:W-:-:S04]  /*0210*/  UIADD3 UR4, -UR5, 0x100000, URZ ;  /* 0x0010000005047890 */ /* 0x000fc8000fffe13f */
[----:B------:R-:W-:Y:S02]  /*0220*/  USHF.L.U32 UR5, UR4, 0xb, URZ ;  /* 0x0000000b04057899 */ /* 0x000fe4000800063f */
[----:B------:R-:W-:Y:S01]  /*0230*/  USHF.L.U32 UR4, UR4, 0x1, URZ ;  /* 0x0000000104047899 */ /* 0x000fe2000800063f */
[----:B------:R-:W0:Y:S11]  /*0240*/  FENCE.VIEW.ASYNC.S ;  /* 0x00000000000073c6 */ /* 0x000e360000000000 */
[----:B0-----:R0:W1:Y:S01]  /*0250*/  SYNCS.EXCH.64 URZ, [UR8], UR4 ;  /* 0x00000004083f75b2 */ /* 0x0010620008000100 */
[----:B------:R0:W2:Y:S01]  /*0260*/  SYNCS.EXCH.64 URZ, [UR8+0x100], UR6 ;  /* 0x00010006083f75b2 */ /* 0x0000a20008000100 */
[----:B------:R0:W3:Y:S01]  /*0270*/  SYNCS.EXCH.64 URZ, [UR8+0x8], UR4 ;  /* 0x00000804083f75b2 */ /* 0x0000e20008000100 */
[----:B------:R0:W4:Y:S01]  /*0280*/  SYNCS.EXCH.64 URZ, [UR8+0x108], UR6 ;  /* 0x00010806083f75b2 */ /* 0x0001220008000100 */
[----:B------:R0:W0:Y:S01]  /*0290*/  SYNCS.EXCH.64 URZ, [UR8+0x10], UR4 ;  /* 0x00001004083f75b2 */ /* 0x0000220008000100 */
        /* <DEDUP_REMOVED lines=59> */
[----:B-1234-:R-:W-:Y:S01]  /*0650*/  NOP ;  /* 0x0000000000007918 */ /* 0x01efe20000000000 */
.L_x_3:
[----:B0-----:R-:W-:Y:S05]  /*0660*/  BSYNC B0 ;  /* 0x0000000000007941 */ /* 0x001fea0003800000 */
.L_x_2:
[----:B------:R-:W0:Y:S01]  /*0670*/  SHFL.IDX PT, R0, R0, RZ, 0x1f ;  /* 0x00001fff00007589 */ /* 0x000e2200000e0000 */
[----:B------:R-:W-:Y:S01]  /*0680*/  ELECT P0, URZ, PT ;  /* 0x00000000003f782f */ /* 0x000fe20003800000 */
[----:B------:R-:W1:Y:S01]  /*0690*/  LDC R2, c[0x0][0x65c] ;  /* 0x00019700ff027b82 */ /* 0x000e620000000800 */
[----:B------:R-:W-:Y:S01]  /*06a0*/  SHF.R.S32.HI R6, RZ, 0x1f, R5 ;  /* 0x0000001fff067819 */ /* 0x000fe20000011405 */
[----:B------:R-:W2:Y:S01]  /*06b0*/  S2R R3, SR_CTAID.Y ;  /* 0x0000000000037919 */ /* 0x000ea20000002600 */
[----:B------:R-:W-:Y:S01]  /*06c0*/  UMOV UR4, 0x20 ;  /* 0x0000002000047882 */ /* 0x000fe20000000000 */
[----:B------:R-:W-:Y:S01]  /*06d0*/  ISETP.NE.AND P2, PT, R8, RZ, PT ;  /* 0x000000ff0800720c */ /* 0x000fe20003f45270 */
[----:B------:R-:W-:Y:S01]  /*06e0*/  NOP ;  /* 0x0000000000007918 */ /* 0x000fe20000000000 */
[----:B------:R-:W3:Y:S01]  /*06f0*/  S2R R4, SR_CTAID.X ;  /* 0x0000000000047919 */ /* 0x000ee20000002500 */
[----:B------:R-:W-:Y:S01]  /*0700*/  LEA.HI R6, R6, R5, RZ, 0x2 ;  /* 0x0000000506067211 */ /* 0x000fe200078f10ff */
[----:B------:R-:W-:Y:S01]  /*0710*/  NOP ;  /* 0x0000000000007918 */ /* 0x000fe20000000000 */
[----:B0-----:R-:W-:-:S02]  /*0720*/  ISETP.NE.OR P0, PT, R0, RZ, !P0 ;  /* 0x000000ff0000720c */ /* 0x001fc40004705670 */
[----:B-1----:R-:W-:-:S04]  /*0730*/  ISETP.NE.AND P3, PT, R2, 0x1, PT ;  /* 0x000000010200780c */ /* 0x002fc80003f65270 */
[----:B------:R-:W-:Y:S02]  /*0740*/  P2R R0, PR, RZ, 0x8 ;  /* 0x00000008ff007803 */ /* 0x000fe40000000000 */
[----:B------:R-:W-:-:S05]  /*0750*/  LOP3.LUT R0, R6, 0xfffffffc, RZ, 0xc0, !PT ;  /* 0xfffffffc06007812 */ /* 0x000fca00078ec0ff */
[----:B------:R-:W-:Y:S01]  /*0760*/  VOTEU.ALL UP0, P0 ;  /* 0x00000000003f7886 */ /* 0x000fe20000000000 */
[----:B------:R-:W-:Y:S01]  /*0770*/  IMAD.IADD R0, R5, 0x1, -R0 ;  /* 0x0000000105007824 */ /* 0x000fe200078e0a00 */
[----:B------:R-:W3:Y:S01]  /*0780*/  @P3 LDC R17, c[0x0][0x10] ;  /* 0x00000400ff113b82 */ /* 0x000ee20000000800 */
[----:B------:R-:W-:Y:S01]  /*0790*/  VOTEU.ALL UP1, P0 ;  /* 0x00000000003f7886 */ /* 0x000fe20000020000 */
[----:B--2---:R-:W-:Y:S01]  /*07a0*/  @P3 IMAD.MOV.U32 R6, RZ, RZ, R3 ;  /* 0x000000ffff063224 */ /* 0x004fe200078e0003 */
[----:B------:R-:W-:Y:S01]  /*07b0*/  @!UP0 UMOV UR6, 0x400 ;  /* 0x0000040000068882 */ /* 0x000fe20000000000 */
[----:B------:R-:W-:-:S04]  /*07c0*/  @!UP0 UIADD3 UR4, -UR4, 0x100000, URZ ;  /* 0x0010000004048890 */ /* 0x000fc8000fffe13f */
[----:B------:R-:W-:Y:S02]  /*07d0*/  @!UP0 USHF.L.U32 UR5, UR4, 0xb, URZ ;  /* 0x0000000b04058899 */ /* 0x000fe4000800063f */
[----:B------:R-:W-:Y:S01]  /*07e0*/  @!UP0 USHF.L.U32 UR4, UR4, 0x1, URZ ;  /* 0x0000000104048899 */ /* 0x000fe2000800063f */
[----:B------:R-:W-:Y:S02]  /*07f0*/  @P3 IMAD.MOV.U32 R7, RZ, RZ, RZ ;  /* 0x000000ffff073224 */ /* 0x000fe400078e00ff */
[----:B------:R-:W-:Y:S01]  /*0800*/  IMAD.MOV.U32 R5, RZ, RZ, RZ ;  /* 0x000000ffff057224 */ /* 0x000fe200078e00ff */
[----:B------:R-:W0:Y:S01]  /*0810*/  @!UP0 S2UR UR7, SR_CgaCtaId ;  /* 0x00000000000789c3 */ /* 0x000e220000008800 */
[----:B------:R-:W-:-:S07]  /*0820*/  @P3 IMAD.MOV.U32 R11, RZ, RZ, RZ ;  /* 0x000000ffff0b3224 */ /* 0x000fce00078e00ff */
[----:B------:R-:W1:Y:S01]  /*0830*/  @!P3 LDC R9, c[0x0][0xc] ;  /* 0x00000300ff09bb82 */ /* 0x000e620000000800 */
[----:B---3--:R-:W-:-:S04]  /*0840*/  @P3 IMAD.WIDE.U32 R16, R4, R17, R6 ;  /* 0x0000001104103225 */ /* 0x008fc800078e0006 */
[----:B------:R-:W-:Y:S01]  /*0850*/  @P3 IMAD.IADD R17, R17, 0x1, R11 ;  /* 0x0000000111113824 */ /* 0x000fe200078e020b */
[----:B0-----:R-:W-:Y:S01]  /*0860*/  @!UP0 ULEA UR6, UR7, UR6, 0x18 ;  /* 0x0000000607068291 */ /* 0x001fe2000f8ec03f */
[----:B------:R-:W-:Y:S01]  /*0870*/  VOTEU.ALL UP0, P0 ;  /* 0x00000000003f7886 */ /* 0x000fe20000000000 */
[----:B------:R-:W-:-:S04]  /*0880*/  ISETP.NE.AND P0, PT, R0, 0x3, PT ;  /* 0x000000030000780c */ /* 0x000fc80003f05270 */
[----:B------:R-:W-:Y:S01]  /*0890*/  ISETP.EQ.OR P0, PT, R0, RZ, !P0 ;  /* 0x000000ff0000720c */ /* 0x000fe20004702670 */
[----:B-1----:R-:W-:-:S03]  /*08a0*/  @!P3 IMAD.WIDE.U32 R6, R9, R3, R4 ;  /* 0x000000030906b225 */ /* 0x002fc600078e0004 */
[C---:B------:R-:W-:Y:S01]  /*08b0*/  ISETP.EQ.AND P0, PT, R8.reuse, RZ, P0 ;  /* 0x000000ff0800720c */ /* 0x040fe20000702270 */
[----:B------:R-:W-:Y:S01]  /*08c0*/  VIADD R8, R8, 0xffffffff ;  /* 0xffffffff08087836 */ /* 0x000fe20000000000 */
[----:B------:R-:W0:Y:S02]  /*08d0*/  FENCE.VIEW.ASYNC.S ;  /* 0x00000000000073c6 */ /* 0x000e240000000000 */
[----:B0-----:R0:W1:Y:S01]  /*08e0*/  @!UP0 SYNCS.EXCH.64 URZ, [UR6+0x210], UR4 ;  /* 0x00021004063f85b2 */ /* 0x0010620008000100 */
[----:B------:R-:W-:Y:S01]  /*08f0*/  @!P3 IMAD.MOV.U32 R16, RZ, RZ, R6 ;  /* 0x000000ffff10b224 */ /* 0x000fe200078e0006 */
[----:B------:R-:W-:Y:S01]  /*0900*/  SEL R19, RZ, 0x1, !P0 ;  /* 0x00000001ff137807 */ /* 0x000fe20004000000 */
[----:B------:R-:W-:Y:S01]  /*0910*/  @!P3 IMAD.MOV.U32 R17, RZ, RZ, R7 ;  /* 0x000000ffff11b224 */ /* 0x000fe200078e0007 */
[----:B------:R-:W-:-:S04]  /*0920*/  ISETP.GE.U32.AND P1, PT, R8, 0x2, PT ;  /* 0x000000020800780c */ /* 0x000fc80003f26070 */
[----:B------:R-:W-:Y:S01]  /*0930*/  SEL R19, R19, 0x2, P1 ;  /* 0x0000000213137807 */ /* 0x000fe20000800000 */
[----:B------:R0:W1:Y:S01]  /*0940*/  @!UP1 SYNCS.EXCH.64 URZ, [UR6+0x218], UR4 ;  /* 0x00021804063f95b2 */ /* 0x0000620008000100 */
[----:B------:R-:W-:Y:S01]  /*0950*/  NOP ;  /* 0x0000000000007918 */ /* 0x000fe20000000000 */
[----:B-1----:R-:W-:Y:S06]  /*0960*/  BAR.SYNC.DEFER_BLOCKING 0x0 ;  /* 0x0000000000007b1d */ /* 0x002fec0000010000 */
[----:B------:R-:W-:Y:S05]  /*0970*/  @!P2 BRA `(.L_x_4) ;  /* 0x0000004c0020a947 */ /* 0x000fea0003800000 */
[----:B------:R-:W-:-:S13]  /*0980*/  ISETP.GT.U32.AND P0, PT, R8, 0x1, PT ;  /* 0x000000010800780c */ /* 0x000fda0003f04070 */
[----:B0-----:R-:W-:Y:S05]  /*0990*/  @P0 EXIT ;  /* 0x000000000000094d */ /* 0x001fea0003800000 */
[----:B------:R-:W-:Y:S01]  /*09a0*/  ULDC.64 UR4, c[0x0][0x650] ;  /* 0x0001940000047ab9 */ /* 0x000fe20000000a00 */
[----:B------:R-:W-:Y:S01]  /*09b0*/  PRMT R0, RZ, 0x7610, R0 ;  /* 0x00007610ff007816 */ /* 0x000fe20000000000 */
[----:B------:R-:W-:Y:S01]  /*09c0*/  IMAD.MOV.U32 R75, RZ, RZ, -0x1 ;  /* 0xffffffffff4b7424 */ /* 0x000fe200078e00ff */
[----:B------:R-:W-:Y:S01]  /*09d0*/  ISETP.GE.U32.AND P0, PT, R16, UR4, PT ;  /* 0x0000000410007c0c */ /* 0x000fe2000bf06070 */
[----:B------:R-:W-:Y:S02]  /*09e0*/  IMAD.MOV.U32 R76, RZ, RZ, -0x1 ;  /* 0xffffffffff4c7424 */ /* 0x000fe400078e00ff */
[----:B------:R-:W-:Y:S01]  /*09f0*/  IMAD.MOV.U32 R73, RZ, RZ, -0x1 ;  /* 0xffffffffff497424 */ /* 0x000fe200078e00ff */
[----:B------:R-:W-:-:S13]  /*0a00*/  ISETP.GE.U32.AND.EX P0, PT, R17, UR5, PT, P0 ;  /* 0x0000000511007c0c */ /* 0x000fda000bf06100 */
[----:B------:R-:W-:Y:S05]  /*0a10*/  @P0 BRA `(.L_x_5) ;  /* 0x0000000400540947 */ /* 0x000fea0003800000 */
[----:B------:R-:W0:Y:S01]  /*0a20*/  LDC.64 R14, c[0x0][0x628] ;  /* 0x00018a00ff0e7b82 */ /* 0x000e220000000a00 */
[----:B------:R-:W-:Y:S02]  /*0a30*/  IMAD.MOV.U32 R6, RZ, RZ, R16 ;  /* 0x000000ffff067224 */ /* 0x000fe400078e0010 */
[----:B------:R-:W-:-:S05]  /*0a40*/  IMAD.MOV.U32 R7, RZ, RZ, R17 ;  /* 0x000000ffff077224 */ /* 0x000fca00078e0011 */
[----:B------:R-:W1:Y:S08]  /*0a50*/  LDC R0, c[0x0][0x630] ;  /* 0x00018c00ff007b82 */ /* 0x000e700000000800 */
[----:B------:R-:W2:Y:S01]  /*0a60*/  LDC.64 R20, c[0x0][0x620] ;  /* 0x00018800ff147b82 */ /* 0x000ea20000000a00 */
[----:B0-----:R-:W-:-:S04]  /*0a70*/  ISETP.NE.U32.AND P0, PT, R14, RZ, PT ;  /* 0x000000ff0e00720c */ /* 0x001fc80003f05070 */
[----:B------:R-:W-:-:S13]  /*0a80*/  ISETP.NE.AND.EX P0, PT, R15, RZ, PT, P0 ;  /* 0x000000ff0f00720c */ /* 0x000fda0003f05300 */
[----:B-12---:R-:W-:Y:S05]  /*0a90*/  @!P0 BRA `(.L_x_6) ;  /* 0x0000000000288947 */ /* 0x006fea0003800000 */
[----:B------:R-:W0:Y:S02]  /*0aa0*/  LDC R11, c[0x0][0x634] ;  /* 0x00018d00ff0b7b82 */ /* 0x000e240000000800 */
[----:B0-----:R-:W-:-:S05]  /*0ab0*/  IADD3 R11, P0, R16, R11, RZ ;  /* 0x0000000b100b7210 */ /* 0x001fca0007f1e0ff */
[----:B------:R-:W-:-:S04]  /*0ac0*/  IMAD.X R13, RZ, RZ, R17, P0 ;  /* 0x000000ffff0d7224 */ /* 0x000fc800000e0611 */
[----:B------:R-:W-:-:S04]  /*0ad0*/  IMAD.WIDE.U32 R6, R13, R14, RZ ;  /* 0x0000000e0d067225 */ /* 0x000fc800078e00ff */
[----:B------:R-:W-:-:S04]  /*0ae0*/  IMAD.WIDE.U32 R8, P0, R11, R15, R6 ;  /* 0x0000000f0b087225 */ /* 0x000fc80007800006 */
[----:B------:R-:W-:-:S04]  /*0af0*/  IMAD.WIDE.U32 R6, R11, R14, RZ ;  /* 0x0000000e0b067225 */ /* 0x000fc800078e00ff */
[----:B------:R-:W-:Y:S01]  /*0b00*/  IMAD.X R11, RZ, RZ, RZ, P0 ;  /* 0x000000ffff0b7224 */ /* 0x000fe200000e06ff */
[----:B------:R-:W-:Y:S01]  /*0b10*/  IADD3 RZ, P0, R7, R8, RZ ;  /* 0x0000000807ff7210 */ /* 0x000fe20007f1e0ff */
[----:B------:R-:W-:-:S04]  /*0b20*/  IMAD.MOV.U32 R10, RZ, RZ, R9 ;  /* 0x000000ffff0a7224 */ /* 0x000fc800078e0009 */
[----:B------:R-:W-:-:S08]  /*0b30*/  IMAD.WIDE.U32.X R6, R13, R15, R10, P0 ;  /* 0x0000000f0d067225 */ /* 0x000fd000000e040a */
.L_x_6:
[-CC-:B------:R-:W-:Y:S01]  /*0b40*/  SHF.R.U64 R73, R6, R0.reuse, R7.reuse ;  /* 0x0000000006497219 */ /* 0x180fe20000001207 */
[----:B------:R-:W0:Y:S01]  /*0b50*/  LDC R10, c[0x0][0x618] ;  /* 0x00018600ff0a7b82 */ /* 0x000e220000000800 */
[----:B------:R-:W-:Y:S01]  /*0b60*/  SHF.R.U32.HI R5, RZ, R0, R7 ;  /* 0x00000000ff057219 */ /* 0x000fe20000011607 */
[----:B------:R-:W-:Y:S01]  /*0b70*/  ULDC UR4, c[0x0][0x150] ;  /* 0x0000540000047ab9 */ /* 0x000fe20000000800 */
[----:B------:R-:W-:Y:S02]  /*0b80*/  IADD3 R9, P0, RZ, -R73, RZ ;  /* 0x80000049ff097210 */ /* 0x000fe40007f1e0ff */
[----:B------:R-:W-:-:S03]  /*0b90*/  I2FP.F32.U32 R0, R4 ;  /* 0x0000000400007245 */ /* 0x000fc60000201000 */
[----:B------:R-:W1:Y:S01]  /*0ba0*/  LDC.64 R28, c[0x0][0x640] ;  /* 0x00019000ff1c7b82 */ /* 0x000e620000000a00 */
[----:B------:R-:W-:Y:S02]  /*0bb0*/  IMAD.X R11, RZ, RZ, ~R5, P0 ;  /* 0x000000ffff0b7224 */ /* 0x000fe400000e0e05 */
[----:B------:R-:W-:Y:S01]  /*0bc0*/  FMUL R0, R0, UR4 ;  /* 0x0000000400007c20 */ /* 0x000fe20008400000 */
[----:B------:R-:W-:Y:S01]  /*0bd0*/  IMAD.WIDE.U32 R6, R9, R20, R16 ;  /* 0x0000001409067225 */ /* 0x000fe200078e0010 */
[----:B------:R-:W-:-:S03]  /*0be0*/  ULDC UR4, c[0x0][0x154] ;  /* 0x0000550000047ab9 */ /* 0x000fc60000000800 */
[----:B------:R-:W-:Y:S01]  /*0bf0*/  IMAD R8, R11, R20, RZ ;  /* 0x000000140b087224 */ /* 0x000fe200078e02ff */
[----:B------:R-:W2:Y:S01]  /*0c00*/  LDC R5, c[0x0][0x144] ;  /* 0x00005100ff057b82 */ /* 0x000ea20000000800 */
[----:B------:R-:W3:Y:S02]  /*0c10*/  F2I.U32.TRUNC.NTZ R0, R0 ;  /* 0x0000000000007305 */ /* 0x000ee4000020f000 */
[----:B------:R-:W-:-:S04]  /*0c20*/  IMAD R9, R9, R21, R8 ;  /* 0x0000001509097224 */ /* 0x000fc800078e0208 */
[----:B------:R-:W-:Y:S01]  /*0c30*/  IMAD.IADD R7, R7, 0x1, R9 ;  /* 0x0000000107077824 */ /* 0x000fe200078e0209 */
[----:B------:R-:W4:Y:S01]  /*0c40*/  LDC R12, c[0x0][0x608] ;  /* 0x00018200ff0c7b82 */ /* 0x000f220000000800 */
[----:B------:R-:W-:-:S03]  /*0c50*/  IMAD.MOV.U32 R9, RZ, RZ, -0x1 ;  /* 0xffffffffff097424 */ /* 0x000fc600078e00ff */
[-CC-:B0-----:R-:W-:Y:S02]  /*0c60*/  SHF.R.U64 R20, R6, R10.reuse, R7.reuse ;  /* 0x0000000a06147219 */ /* 0x181fe40000001207 */
[----:B------:R-:W-:Y:S02]  /*0c70*/  I2FP.F32.U32 R6, R3 ;  /* 0x0000000300067245 */ /* 0x000fe40000201000 */
[----:B------:R-:W0:Y:S01]  /*0c80*/  LDC R26, c[0x0][0x658] ;  /* 0x00019600ff1a7b82 */ /* 0x000e220000000800 */
[----:B-1----:R-:W-:Y:S01]  /*0c90*/  ISETP.NE.U32.AND P0, PT, R28, RZ, PT ;  /* 0x000000ff1c00720c */ /* 0x002fe20003f05070 */
[----:B---3--:R-:W-:Y:S01]  /*0ca0*/  IMAD.MOV R8, RZ, RZ, -R0 ;  /* 0x000000ffff087224 */ /* 0x008fe200078e0a00 */
[----:B------:R-:W-:Y:S01]  /*0cb0*/  SHF.R.U32.HI R7, RZ, R10, R7 ;  /* 0x0000000aff077219 */ /* 0x000fe20000011607 */
[----:B------:R-:W-:Y:S01]  /*0cc0*/  FMUL R6, R6, UR4 ;  /* 0x0000000406067c20 */ /* 0x000fe20008400000 */
[----:B------:R-:W-:-:S03]  /*0cd0*/  ISETP.NE.AND.EX P0, PT, R29, RZ, PT, P0 ;  /* 0x000000ff1d00720c */ /* 0x000fc60003f05300 */
[----:B------:R-:W1:Y:S01]  /*0ce0*/  LDC R14, c[0x0][0x148] ;  /* 0x00005200ff0e7b82 */ /* 0x000e620000000800 */
[----:B--2---:R-:W-:-:S07]  /*0cf0*/  IMAD R0, R5, R8, R4 ;  /* 0x0000000805007224 */ /* 0x004fce00078e0204 */
[----:B------:R-:W2:Y:S01]  /*0d00*/  LDC R24, c[0x0][0x600] ;  /* 0x00018000ff187b82 */ /* 0x000ea20000000800 */
[-CC-:B----4-:R-:W-:Y:S02]  /*0d10*/  SHF.R.U64 R30, R20, R12.reuse, R7.reuse ;  /* 0x0000000c141e7219 */ /* 0x190fe40000001207 */
[----:B------:R-:W-:Y:S01]  /*0d20*/  SHF.R.U32.HI R5, RZ, R12, R7 ;  /* 0x0000000cff057219 */ /* 0x000fe20000011607 */
[----:B------:R-:W-:Y:S01]  /*0d30*/  IMAD.MOV.U32 R7, RZ, RZ, 0x1 ;  /* 0x00000001ff077424 */ /* 0x000fe200078e00ff */
[----:B------:R3:W4:Y:S03]  /*0d40*/  F2I.U32.TRUNC.NTZ R12, R6 ;  /* 0x00000006000c7305 */ /* 0x000726000020f000 */
[----:B------:R-:W1:Y:S01]  /*0d50*/  LDC R15, c[0x0][0x648] ;  /* 0x00019200ff0f7b82 */ /* 0x000e620000000800 */
[-C--:B0-----:R-:W-:Y:S02]  /*0d60*/  SHF.L.U32 R4, R9, R26.reuse, RZ ;  /* 0x0000001a09047219 */ /* 0x081fe400000006ff */
[----:B------:R-:W-:-:S02]  /*0d70*/  SHF.R.U64 R32, R30, R26, R5 ;  /* 0x0000001a1e207219 */ /* 0x000fc40000001205 */
[----:B------:R-:W-:Y:S02]  /*0d80*/  LOP3.LUT R11, RZ, R4, RZ, 0x33, !PT ;  /* 0x00000004ff0b7212 */ /* 0x000fe400078e33ff */
[-C--:B------:R-:W-:Y:S01]  /*0d90*/  SHF.R.U32.HI R5, RZ, R26.reuse, R5 ;  /* 0x0000001aff057219 */ /* 0x080fe20000011605 */
[----:B------:R-:W0:Y:S01]  /*0da0*/  LDC R21, c[0x0][0x638] ;  /* 0x00018e00ff157b82 */ /* 0x000e220000000800 */
[----:B------:R-:W-:Y:S01]  /*0db0*/  SHF.L.U32 R10, R7, R26, RZ ;  /* 0x0000001a070a7219 */ /* 0x000fe200000006ff */
[----:B------:R-:W-:-:S06]  /*0dc0*/  IMAD.MOV.U32 R4, RZ, RZ, R32 ;  /* 0x000000ffff047224 */ /* 0x000fcc00078e0020 */
[----:B------:R-:W0:Y:S01]  /*0dd0*/  LDC R75, c[0x0][0x610] ;  /* 0x00018400ff4b7b82 */ /* 0x000e220000000800 */
[----:B---34-:R-:W-:Y:S05]  /*0de0*/  @!P0 BRA `(.L_x_7) ;  /* 0x0000000000288947 */ /* 0x018fea0003800000 */
[----:B------:R-:W3:Y:S02]  /*0df0*/  LDC R9, c[0x0][0x64c] ;  /* 0x00019300ff097b82 */ /* 0x000ee40000000800 */
[----:B---3--:R-:W-:-:S05]  /*0e00*/  IADD3 R9, P0, R32, R9, RZ ;  /* 0x0000000920097210 */ /* 0x008fca0007f1e0ff */
        /* <DEDUP_REMOVED lines=8> */
.L_x_7:
[----:B-1----:R-:W-:Y:S01]  /*0e90*/  SHF.R.U64 R4, R4, R15, R5 ;  /* 0x0000000f04047219 */ /* 0x002fe20000001205 */
[----:B--2---:R-:W-:Y:S01]  /*0ea0*/  VIADD R5, R24, 0xffffffff ;  /* 0xffffffff18057836 */ /* 0x004fe20000000000 */
[----:B------:R-:W-:Y:S01]  /*0eb0*/  LOP3.LUT R11, R30, R11, RZ, 0xc0, !PT ;  /* 0x0000000b1e0b7212 */ /* 0x000fe200078ec0ff */
[----:B------:R-:W-:Y:S02]  /*0ec0*/  IMAD.MOV R12, RZ, RZ, -R12 ;  /* 0x000000ffff0c7224 */ /* 0x000fe400078e0a0c */
[----:B------:R-:W-:Y:S02]  /*0ed0*/  IMAD.MOV R6, RZ, RZ, -R4 ;  /* 0x000000ffff067224 */ /* 0x000fe400078e0a04 */
[----:B------:R-:W-:Y:S01]  /*0ee0*/  IMAD R11, R10, R4, R11 ;  /* 0x000000040a0b7224 */ /* 0x000fe200078e020b */
[----:B------:R-:W-:Y:S01]  /*0ef0*/  LOP3.LUT R4, R20, R5, RZ, 0xc0, !PT ;  /* 0x0000000514047212 */ /* 0x000fe200078ec0ff */
[----:B------:R-:W-:Y:S02]  /*0f00*/  @P3 IMAD R0, R14, R12, R3 ;  /* 0x0000000c0e003224 */ /* 0x000fe400078e0203 */
[----:B0-----:R-:W-:-:S02]  /*0f10*/  IMAD R3, R6, R21, R32 ;  /* 0x0000001506037224 */ /* 0x001fc400078e0220 */
[----:B------:R-:W-:Y:S02]  /*0f20*/  IMAD R75, R11, R75, R0 ;  /* 0x0000004b0b4b7224 */ /* 0x000fe400078e0200 */
[----:B------:R-:W-:Y:S02]  /*0f30*/  IMAD R4, R3, R24, R4 ;  /* 0x0000001803047224 */ /* 0x000fe400078e0204 */
[----:B------:R-:W-:-:S03]  /*0f40*/  IMAD.MOV.U32 R0, RZ, RZ, 0x1 ;  /* 0x00000001ff007424 */ /* 0x000fc600078e00ff */
[----:B------:R-:W-:Y:S02]  /*0f50*/  SEL R76, R4, R75, !P3 ;  /* 0x0000004b044c7207 */ /* 0x000fe40005800000 */
[----:B------:R-:W-:-:S07]  /*0f60*/  SEL R75, R75, R4, !P3 ;  /* 0x000000044b4b7207 */ /* 0x000fce0005800000 */
.L_x_5:
[----:B------:R-:W-:-:S08]  /*0f70*/  NOP ;  /* 0x0000000000007918 */ /* 0x000fd00000000000 */
[----:B------:R-:W0:Y:S02]  /*0f80*/  USETMAXREG.TRY_ALLOC.CTAPOOL UP0, 0xe8 ;  /* 0x000000e8000079c8 */ /* 0x000e240008000600 */
[----:B0-----:R-:W-:-:S13]  /*0f90*/  PLOP3.LUT P0, PT, PT, PT, UP0, 0x80, 0x0 ;  /* 0x000000000000781c */ /* 0x001fda0003f0f008 */
[----:B------:R-:W-:Y:S05]  /*0fa0*/  @!P0 BRA `(.L_x_5) ;  /* 0xfffffffc00f08947 */ /* 0x000fea000383ffff */
[----:B------:R-:W-:Y:S01]  /*0fb0*/  ULDC.64 UR4, c[0x0][0x598] ;  /* 0x0001660000047ab9 */ /* 0x000fe20000000a00 */
[----:B------:R-:W-:Y:S01]  /*0fc0*/  ULDC.64 UR36, c[0x0][0x208] ;  /* 0x0000820000247ab9 */ /* 0x000fe20000000a00 */
[----:B------:R-:W-:-:S04]  /*0fd0*/  ISETP.NE.U32.AND P0, PT, RZ, UR4, PT ;  /* 0x00000004ff007c0c */ /* 0x000fc8000bf05070 */
[----:B------:R-:W-:-:S13]  /*0fe0*/  ISETP.NE.AND.EX P0, PT, RZ, UR5, PT, P0 ;  /* 0x00000005ff007c0c */ /* 0x000fda000bf05300 */
[----:B------:R-:W-:Y:S05]  /*0ff0*/  @!P0 BRA `(.L_x_8) ;  /* 0x00000000001c8947 */ /* 0x000fea0003800000 */
[----:B------:R-:W0:Y:S02]  /*1000*/  LDC.64 R4, c[0x0][0x598] ;  /* 0x00016600ff047b82 */ /* 0x000e240000000a00 */
[----:B0-----:R-:W2:Y:S02]  /*1010*/  LDG.E.64 R4, desc[UR36][R4.64] ;  /* 0x0000002404047981 */ /* 0x001ea4000c1e1b00 */
[----:B--2---:R-:W-:-:S04]  /*1020*/  ISETP.NE.U32.AND P0, PT, R4, RZ, PT ;  /* 0x000000ff0400720c */ /* 0x004fc80003f05070 */
[----:B------:R-:W-:-:S13]  /*1030*/  ISETP.NE.AND.EX P0, PT, R5, RZ, PT, P0 ;  /* 0x000000ff0500720c */ /* 0x000fda0003f05300 */
[----:B------:R-:W-:Y:S05]  /*1040*/  @!P0 BRA `(.L_x_8) ;  /* 0x0000000000088947 */ /* 0x000fea0003800000 */
[----:B------:R0:W5:Y:S01]  /*1050*/  LD.E R23, desc[UR36][R4.64] ;  /* 0x0000002404177980 */ /* 0x000162000c101900 */
[----:B------:R-:W-:Y:S05]  /*1060*/  BRA `(.L_x_9) ;  /* 0x0000000000247947 */ /* 0x000fea0003800000 */
.L_x_8:
[----:B------:R-:W-:Y:S02]  /*1070*/  ULDC.64 UR4, c[0x0][0x588] ;  /* 0x0001620000047ab9 */ /* 0x000fe40000000a00 */
[----:B------:R-:W-:-:S04]  /*1080*/  ISETP.NE.U32.AND P0, PT, RZ, UR4, PT ;  /* 0x00000004ff007c0c */ /* 0x000fc8000bf05070 */
[----:B------:R-:W-:-:S13]  /*1090*/  ISETP.NE.AND.EX P0, PT, RZ, UR5, PT, P0 ;  /* 0x00000005ff007c0c */ /* 0x000fda000bf05300 */
[----:B------:R-:W-:Y:S05]  /*10a0*/  @!P0 BRA `(.L_x_10) ;  /* 0x00000000000c8947 */ /* 0x000fea0003800000 */
[----:B------:R-:W0:Y:S02]  /*10b0*/  LDC.64 R4, c[0x0][0x588] ;  /* 0x00016200ff047b82 */ /* 0x000e240000000a00 */
[----:B0-----:R1:W5:Y:S01]  /*10c0*/  LDG.E R23, desc[UR36][R4.64] ;  /* 0x0000002404177981 */ /* 0x001362000c1e1900 */
[----:B------:R-:W-:Y:S05]  /*10d0*/  BRA `(.L_x_9) ;  /* 0x0000000000087947 */ /* 0x000fea0003800000 */
.L_x_10:
[----:B------:R-:W-:Y:S02]  /*10e0*/  ULDC UR4, c[0x0][0x580] ;  /* 0x0001600000047ab9 */ /* 0x000fe40000000800 */
[----:B------:R-:W-:-:S07]  /*10f0*/  IMAD.U32 R23, RZ, RZ, UR4 ;  /* 0x00000004ff177e24 */ /* 0x000fce000f8e00ff */
.L_x_9:
[----:B------:R-:W-:Y:S02]  /*1100*/  ULDC.64 UR4, c[0x0][0x5a0] ;  /* 0x0001680000047ab9 */ /* 0x000fe40000000a00 */
[----:B------:R-:W-:-:S04]  /*1110*/  ISETP.NE.U32.AND P0, PT, RZ, UR4, PT ;  /* 0x00000004ff007c0c */ /* 0x000fc8000bf05070 */
[----:B------:R-:W-:-:S13]  /*1120*/  ISETP.NE.AND.EX P0, PT, RZ, UR5, PT, P0 ;  /* 0x00000005ff007c0c */ /* 0x000fda000bf05300 */
[----:B------:R-:W-:Y:S05]  /*1130*/  @!P0 BRA `(.L_x_11) ;  /* 0x00000000001c8947 */ /* 0x000fea0003800000 */
[----:B01----:R-:W0:Y:S02]  /*1140*/  LDC.64 R4, c[0x0][0x5a0] ;  /* 0x00016800ff047b82 */ /* 0x003e240000000a00 */
[----:B0-----:R-:W2:Y:S02]  /*1150*/  LDG.E.64 R4, desc[UR36][R4.64] ;  /* 0x0000002404047981 */ /* 0x001ea4000c1e1b00 */
[----:B--2---:R-:W-:-:S04]  /*1160*/  ISETP.NE.U32.AND P0, PT, R4, RZ, PT ;  /* 0x000000ff0400720c */ /* 0x004fc80003f05070 */
[----:B------:R-:W-:-:S13]  /*1170*/  ISETP.NE.AND.EX P0, PT, R5, RZ, PT, P0 ;  /* 0x000000ff0500720c */ /* 0x000fda0003f05300 */
[----:B------:R-:W-:Y:S05]  /*1180*/  @!P0 BRA `(.L_x_11) ;  /* 0x0000000000088947 */ /* 0x000fea0003800000 */
[----:B------:R0:W5:Y:S01]  /*1190*/  LD.E R72, desc[UR36][R4.64] ;  /* 0x0000002404487980 */ /* 0x000162000c101900 */
[----:B------:R-:W-:Y:S05]  /*11a0*/  BRA `(.L_x_12) ;  /* 0x0000000000247947 */ /* 0x000fea0003800000 */
.L_x_11:
[----:B------:R-:W-:Y:S02]  /*11b0*/  ULDC.64 UR4, c[0x0][0x590] ;  /* 0x0001640000047ab9 */ /* 0x000fe40000000a00 */
[----:B------:R-:W-:-:S04]  /*11c0*/  ISETP.NE.U32.AND P0, PT, RZ, UR4, PT ;  /* 0x00000004ff007c0c */ /* 0x000fc8000bf05070 */
[----:B------:R-:W-:-:S13]  /*11d0*/  ISETP.NE.AND.EX P0, PT, RZ, UR5, PT, P0 ;  /* 0x00000005ff007c0c */ /* 0x000fda000bf05300 */
[----:B------:R-:W-:Y:S05]  /*11e0*/  @!P0 BRA `(.L_x_13) ;  /* 0x00000000000c8947 */ /* 0x000fea0003800000 */
[----:B01----:R-:W0:Y:S02]  /*11f0*/  LDC.64 R4, c[0x0][0x590] ;  /* 0x00016400ff047b82 */ /* 0x003e240000000a00 */
[----:B0-----:R1:W5:Y:S01]  /*1200*/  LDG.E R72, desc[UR36][R4.64] ;  /* 0x0000002404487981 */ /* 0x001362000c1e1900 */
[----:B------:R-:W-:Y:S05]  /*1210*/  BRA `(.L_x_12) ;  /* 0x0000000000087947 */ /* 0x000fea0003800000 */
.L_x_13:
[----:B------:R-:W-:Y:S02]  /*1220*/  ULDC UR4, c[0x0][0x584] ;  /* 0x0001610000047ab9 */ /* 0x000fe40000000800 */
[----:B------:R-:W-:-:S07]  /*1230*/  IMAD.U32 R72, RZ, RZ, UR4 ;  /* 0x00000004ff487e24 */ /* 0x000fce000f8e00ff */
.L_x_12:
[----:B------:R-:W-:-:S13]  /*1240*/  LOP3.LUT P0, RZ, R0, 0xff, RZ, 0xc0, !PT ;  /* 0x000000ff00ff7812 */ /* 0x000fda000780c0ff */
[----:B------:R-:W-:Y:S05]  /*1250*/  @!P0 EXIT ;  /* 0x000000000000894d */ /* 0x000fea0003800000 */
[----:B------:R-:W-:Y:S01]  /*1260*/  ULDC UR4, c[0x0][0x28c] ;  /* 0x0000a30000047ab9 */ /* 0x000fe20000000800 */
[----:B------:R-:W-:Y:S01]  /*1270*/  LOP3.LUT R74, R19, 0x1, RZ, 0xfc, !PT ;  /* 0x00000001134a7812 */ /* 0x000fe200078efcff */
[----:B------:R-:W-:Y:S01]  /*1280*/  UIADD3 UR4, UR4, 0xf, URZ ;  /* 0x0000000f04047890 */ /* 0x000fe2000fffe03f */
[----:B------:R-:W-:Y:S01]  /*1290*/  UMOV UR38, URZ ;  /* 0x0000003f00267c82 */ /* 0x000fe20008000000 */
[----:B------:R-:W-:Y:S02]  /*12a0*/  UMOV UR39, URZ ;  /* 0x0000003f00277c82 */ /* 0x000fe40008000000 */
[----:B------:R-:W-:-:S04]  /*12b0*/  USHF.R.S32.HI UR5, URZ, 0x1f, UR4 ;  /* 0x0000001f3f057899 */ /* 0x000fc80008011404 */
[----:B------:R-:W-:-:S04]  /*12c0*/  ULEA.HI UR5, UR5, UR4, URZ, 0x4 ;  /* 0x0000000405057291 */ /* 0x000fc8000f8f203f */
[----:B------:R-:W-:-:S12]  /*12d0*/  USHF.R.S32.HI UR40, URZ, 0x4, UR5 ;  /* 0x000000043f287899 */ /* 0x000fd80008011405 */
.L_x_127:
[----:B------:R-:W-:Y:S01]  /*12e0*/  LOP3.LUT R0, R18, 0x80, RZ, 0xc0, !PT ;  /* 0x0000008012007812 */ /* 0x000fe200078ec0ff */
[----:B--2---:R-:W2:Y:S01]  /*12f0*/  S2UR UR7, SR_CgaCtaId ;  /* 0x00000000000779c3 */ /* 0x004ea20000008800 */
[----:B------:R-:W-:Y:S02]  /*1300*/  UMOV UR6, 0x400 ;  /* 0x0000040000067882 */ /* 0x000fe40000000000 */
[----:B------:R-:W-:-:S06]  /*1310*/  SHF.R.U32.HI R0, RZ, 0x7, R0 ;  /* 0x00000007ff007819 */ /* 0x000fcc0000011600 */
[----:B---3--:R-:W3:Y:S01]  /*1320*/  SHFL.IDX PT, R0, R0, RZ, 0x1f ;  /* 0x00001fff00007589 */ /* 0x008ee200000e0000 */
[----:B--2---:R-:W-:Y:S01]  /*1330*/  ULEA UR42, UR7, UR6, 0x18 ;  /* 0x00000006072a7291 */ /* 0x004fe2000f8ec03f */
[----:B---3--:R-:W-:-:S13]  /*1340*/  R2UR UR4, R0 ;  /* 0x00000000000472ca */ /* 0x008fda00000e0000 */
[----:B------:R-:W-:-:S04]  /*1350*/  ULEA.HI UR5, UR4, UR4, URZ, 0x1 ;  /* 0x0000000404057291 */ /* 0x000fc8000f8f083f */
[----:B------:R-:W-:-:S04]  /*1360*/  ULOP3.LUT UR5, UR5, 0x1ffffe, URZ, 0xc0, !UPT ;  /* 0x001ffffe05057892 */ /* 0x000fc8000f8ec03f */
[----:B------:R-:W-:-:S03]  /*1370*/  UIADD3 UR5, UR4, -UR5, URZ ;  /* 0x8000000504057290 */ /* 0x000fc6000fffe03f */
[----:B------:R-:W-:Y:S01]  /*1380*/  ULDC UR4, c[0x0][0x28c] ;  /* 0x0000a30000047ab9 */ /* 0x000fe20000000800 */
[----:B------:R-:W-:Y:S01]  /*1390*/  ULEA UR5, UR5, UR42, 0xb ;  /* 0x0000002a05057291 */ /* 0x000fe2000f8e583f */
[----:B------:R-:W-:-:S03]  /*13a0*/  ISETP.LT.AND P0, PT, RZ, UR4, PT ;  /* 0x00000004ff007c0c */ /* 0x000fc6000bf01270 */
[----:B------:R-:W-:-:S04]  /*13b0*/  UIADD3 UR5, UR5, 0x300, URZ ;  /* 0x0000030005057890 */ /* 0x000fc8000fffe03f */
[----:B------:R-:W-:-:S04]  /*13c0*/  USHF.R.U32.HI UR5, URZ, 0x4, UR5 ;  /* 0x000000043f057899 */ /* 0x000fc80008011605 */
[----:B------:R-:W-:Y:S02]  /*13d0*/  ULOP3.LUT UR41, UR5, 0x3fff, URZ, 0xc0, !UPT ;  /* 0x00003fff05297892 */ /* 0x000fe4000f8ec03f */
[----:B-1--45:R-:W-:Y:S10]  /*13e0*/  @P0 BRA `(.L_x_14) ;  /* 0x0000000000400947 */ /* 0x032ff40003800000 */
[----:B------:R-:W-:Y:S01]  /*13f0*/  MOV R0, 0x0 ;  /* 0x0000000000007802 */ /* 0x000fe20000000f00 */
[----:B------:R-:W-:Y:S01]  /*1400*/  ULDC.64 UR4, c[0x4][0x68] ;  /* 0x01001a0000047ab9 */ /* 0x000fe20000000a00 */
[----:B------:R-:W-:Y:S01]  /*1410*/  ULDC.64 UR6, c[0x4][0x8] ;  /* 0x0100020000067ab9 */ /* 0x000fe20000000a00 */
[----:B01----:R-:W-:Y:S01]  /*1420*/  IMAD.U32 R4, RZ, RZ, UR4 ;  /* 0x00000004ff047e24 */ /* 0x003fe2000f8e00ff */
[----:B------:R0:W1:Y:S01]  /*1430*/  LDC.64 R14, c[0x4][R0] ;  /* 0x01000000000e7b82 */ /* 0x0000620000000a00 */
[----:B------:R-:W-:Y:S01]  /*1440*/  IMAD.U32 R5, RZ, RZ, UR5 ;  /* 0x00000005ff057e24 */ /* 0x000fe2000f8e00ff */
[----:B------:R-:W-:Y:S01]  /*1450*/  ULDC.64 UR4, c[0x4][0x70] ;  /* 0x01001c0000047ab9 */ /* 0x000fe20000000a00 */
[----:B------:R-:W-:Y:S02]  /*1460*/  IMAD.U32 R10, RZ, RZ, UR6 ;  /* 0x00000006ff0a7e24 */ /* 0x000fe4000f8e00ff */
[----:B------:R-:W-:Y:S02]  /*1470*/  IMAD.U32 R6, RZ, RZ, UR4 ;  /* 0x00000004ff067e24 */ /* 0x000fe4000f8e00ff */
[----:B------:R-:W-:-:S02]  /*1480*/  IMAD.U32 R7, RZ, RZ, UR5 ;  /* 0x00000005ff077e24 */ /* 0x000fc4000f8e00ff */
[----:B------:R-:W-:Y:S02]  /*1490*/  IMAD.U32 R11, RZ, RZ, UR7 ;  /* 0x00000007ff0b7e24 */ /* 0x000fe4000f8e00ff */
[----:B------:R-:W-:Y:S02]  /*14a0*/  IMAD.MOV.U32 R8, RZ, RZ, 0x1e1 ;  /* 0x000001e1ff087424 */ /* 0x000fe400078e00ff */
[----:B------:R-:W-:Y:S02]  /*14b0*/  IMAD.MOV.U32 R12, RZ, RZ, 0x1 ;  /* 0x00000001ff0c7424 */ /* 0x000fe400078e00ff */
[----:B0-----:R-:W-:-:S07]  /*14c0*/  IMAD.MOV.U32 R13, RZ, RZ, RZ ;  /* 0x000000ffff0d7224 */ /* 0x001fce00078e00ff */
[----:B------:R-:W-:-:S07]  /*14d0*/  LEPC R20, `(.L_x_14) ;  /* 0x000000001014794e */ /* 0x000fce0000000000 */
[----:B-1---5:R-:W-:Y:S05]  /*14e0*/  CALL.ABS.NOINC R14 ;  /* 0x000000000e007343 */ /* 0x022fea0003c00000 */
.L_x_14:
[----:B------:R-:W-:-:S13]  /*14f0*/  ISETP.NE.AND P0, PT, R74, 0x3, PT ;  /* 0x000000034a00780c */ /* 0x000fda0003f05270 */
[----:B------:R-:W-:Y:S05]  /*1500*/  @!P0 BRA `(.L_x_15) ;  /* 0x0000000000048947 */ /* 0x000fea0003800000 */
[----:B------:R-:W-:Y:S01]  /*1510*/  BPT.TRAP 0x1 ;  /* 0x000000040000795c */ /* 0x000fe20000300000 */
.L_x_15:
[----:B------:R-:W-:Y:S02]  /*1520*/  IMAD.U32 R3, RZ, RZ, UR39 ;  /* 0x00000027ff037e24 */ /* 0x000fe4000f8e00ff */
[----:B------:R-:W-:-:S03]  /*1530*/  IMAD.U32 R0, RZ, RZ, UR38 ;  /* 0x00000026ff007e24 */ /* 0x000fc6000f8e00ff */
[----:B------:R-:W-:Y:S02]  /*1540*/  LEA R3, R3, UR42, 0x3 ;  /* 0x0000002a03037c11 */ /* 0x000fe4000f8e18ff */
[----:B------:R-:W-:-:S04]  /*1550*/  SHF.L.U32 R0, R0, 0x1f, RZ ;  /* 0x0000001f00007819 */ /* 0x000fc800000006ff */
[----:B------:R2:W3:Y:S01]  /*1560*/  SYNCS.PHASECHK.TRANS64.TRYWAIT P1, [R3+URZ], R0 ;  /* 0x00000000030075a7 */ /* 0x0004e2000802017f */
[----:B------:R-:W-:Y:S05]  /*1570*/  @!P0 BRA `(.L_x_16) ;  /* 0x0000000000048947 */ /* 0x000fea0003800000 */
[----:B------:R-:W-:Y:S01]  /*1580*/  BPT.TRAP 0x1 ;  /* 0x000000040000795c */ /* 0x000fe20000300000 */
.L_x_16:
[----:B---3--:R-:W-:Y:S05]  /*1590*/  @P1 BRA `(.L_x_17) ;  /* 0x0000000000081947 */ /* 0x008fea0003800000 */
[----:B------:R-:W3:Y:S02]  /*15a0*/  SYNCS.PHASECHK.TRANS64.TRYWAIT P1, [R3+URZ], R0 ;  /* 0x00000000030075a7 */ /* 0x000ee4000802017f */
[----:B---3--:R-:W-:Y:S05]  /*15b0*/  @!P1 BRA `(.L_x_18) ;  /* 0x0000006400909947 */ /* 0x008fea0003800000 */
.L_x_17:
[----:B------:R-:W-:-:S04]  /*15c0*/  UISETP.LT.AND UP0, UPT, UR40, 0x1, UPT ;  /* 0x000000012800788c */ /* 0x000fc8000bf01270 */
[----:B------:R-:W-:-:S06]  /*15d0*/  USEL UR4, UR40, 0x1, UP0 ;  /* 0x0000000128047887 */ /* 0x000fcc0008000000 */
[----:B--23--:R-:W-:Y:S01]  /*15e0*/  IMAD.U32 R0, RZ, RZ, UR4 ;  /* 0x00000004ff007e24 */ /* 0x00cfe2000f8e00ff */
[----:B------:R-:W-:Y:S05]  /*15f0*/  WARPSYNC.ALL ;  /* 0x0000000000007948 */ /* 0x000fea0003800000 */
[----:B------:R-:W-:-:S04]  /*1600*/  IADD3 R0, -R0, UR40, RZ ;  /* 0x0000002800007c10 */ /* 0x000fc8000fffe1ff */
[----:B------:R-:W-:Y:S01]  /*1610*/  ISETP.GE.AND P1, PT, R0, 0x1, PT ;  /* 0x000000010000780c */ /* 0x000fe20003f26270 */
[----:B------:R-:W-:Y:S01]  /*1620*/  UIADD3 UR4, UR42, 0x20300, URZ ;  /* 0x000203002a047890 */ /* 0x000fe2000fffe03f */
[----:B------:R-:W-:Y:S01]  /*1630*/  WARPGROUP.ARRIVE ;  /* 0x00000000000079c5 */ /* 0x000fe20000000000 */
[----:B------:R-:W-:Y:S02]  /*1640*/  ULOP3.LUT UR41, UR41, 0x10000, URZ, 0xfc, !UPT ;  /* 0x0001000029297892 */ /* 0x000fe4000f8efc3f */
[----:B------:R-:W-:Y:S01]  /*1650*/  USHF.R.U32.HI UR4, URZ, 0x4, UR4 ;  /* 0x000000043f047899 */ /* 0x000fe20008011604 */
[----:B------:R-:W-:Y:S01]  /*1660*/  UMOV UR5, 0xc0000010 ;  /* 0xc000001000057882 */ /* 0x000fe20000000000 */
[----:B------:R-:W-:Y:S02]  /*1670*/  UMOV UR7, 0xc0000010 ;  /* 0xc000001000077882 */ /* 0x000fe40000000000 */
[----:B------:R-:W-:-:S04]  /*1680*/  ULOP3.LUT UR4, UR4, 0x3fff, URZ, 0xc0, !UPT ;  /* 0x00003fff04047892 */ /* 0x000fc8000f8ec03f */
[----:B------:R-:W-:Y:S02]  /*1690*/  ULOP3.LUT UR10, UR4, 0x10000, URZ, 0xfc, !UPT ;  /* 0x00010000040a7892 */ /* 0x000fe4000f8efc3f */
[----:B------:R-:W-:Y:S02]  /*16a0*/  ULEA UR4, UR39, UR41, 0x8 ;  /* 0x0000002927047291 */ /* 0x000fe4000f8e403f */
[----:B------:R-:W-:-:S09]  /*16b0*/  UIMAD UR6, UR39, 0xc0, UR10 ;  /* 0x000000c0270678a4 */ /* 0x000fd2000f8e020a */
[----:B------:R-:W-:Y:S03]  /*16c0*/  HGMMA.64x96x16.F32 R24, gdesc[UR4], RZ, !UPT, gsb0 ;  /* 0x01600000041879f0 */ /* 0x000fe6000c0008ff */
[----:B------:R-:W-:Y:S02]  /*16d0*/  WARPGROUP.DEPBAR.LE gsb0, 0x0 ;  /* 0x00008000000079c5 */ /* 0x000fe40000010000 */
[----:B------:R-:W-:Y:S05]  /*16e0*/  @!P1 BRA `(.L_x_19) ;  /* 0x0000000000bc9947 */ /* 0x000fea0003800000 */
[----:B------:R-:W-:Y:S02]  /*16f0*/  UIADD3 UR4, UR39, 0x1, URZ ;  /* 0x0000000127047890 */ /* 0x000fe4000fffe03f */
[----:B------:R-:W-:Y:S02]  /*1700*/  UMOV UR9, UR39 ;  /* 0x0000002700097c82 */ /* 0x000fe40008000000 */
[----:B------:R-:W-:-:S04]  /*1710*/  UISETP.NE.AND UP0, UPT, UR4, 0x20, UPT ;  /* 0x000000200400788c */ /* 0x000fc8000bf05270 */
[----:B------:R-:W-:Y:S02]  /*1720*/  USEL UR5, URZ, 0x1, UP0 ;  /* 0x000000013f057887 */ /* 0x000fe40008000000 */
[----:B------:R-:W-:Y:S02]  /*1730*/  USEL UR8, UR4, URZ, UP0 ;  /* 0x0000003f04087287 */ /* 0x000fe40008000000 */
[----:B------:R-:W-:-:S06]  /*1740*/  ULOP3.LUT UR5, UR38, UR5, URZ, 0x3c, !UPT ;  /* 0x0000000526057292 */ /* 0x000fcc000f8e3c3f */
[----:B01----:R-:W-:-:S07]  /*1750*/  IMAD.U32 R5, RZ, RZ, UR5 ;  /* 0x00000005ff057e24 */ /* 0x003fce000f8e00ff */
.L_x_26:
[----:B01----:R-:W-:Y:S05]  /*1760*/  @!P0 BRA `(.L_x_20) ;  /* 0x0000000000048947 */ /* 0x003fea0003800000 */
[----:B------:R-:W-:Y:S01]  /*1770*/  BPT.TRAP 0x1 ;  /* 0x000000040000795c */ /* 0x000fe20000300000 */
.L_x_20:
[----:B------:R-:W0:Y:S01]  /*1780*/  S2UR UR5, SR_CgaCtaId ;  /* 0x00000000000579c3 */ /* 0x000e220000008800 */
[----:B------:R-:W-:Y:S01]  /*1790*/  UMOV UR4, 0x400 ;  /* 0x0000040000047882 */ /* 0x000fe20000000000 */
[----:B------:R-:W-:Y:S01]  /*17a0*/  SHF.L.U32 R3, R5, 0x1f, RZ ;  /* 0x0000001f05037819 */ /* 0x000fe200000006ff */
[----:B0-----:R-:W-:-:S04]  /*17b0*/  ULEA UR11, UR5, UR4, 0x18 ;  /* 0x00000004050b7291 */ /* 0x001fc8000f8ec03f */
[----:B------:R-:W-:-:S09]  /*17c0*/  ULEA UR4, UR8, UR11, 0x3 ;  /* 0x0000000b08047291 */ /* 0x000fd2000f8e183f */
[----:B------:R0:W1:Y:S01]  /*17d0*/  SYNCS.PHASECHK.TRANS64.TRYWAIT P1, [UR4], R3 ;  /* 0x00000003ff0075a7 */ /* 0x0000620008020144 */
[----:B------:R-:W-:Y:S05]  /*17e0*/  @!P0 BRA `(.L_x_21) ;  /* 0x0000000000048947 */ /* 0x000fea0003800000 */
[----:B------:R-:W-:Y:S01]  /*17f0*/  BPT.TRAP 0x1 ;  /* 0x000000040000795c */ /* 0x000fe20000300000 */
.L_x_21:
[----:B-1----:R-:W-:Y:S05]  /*1800*/  @P1 BRA `(.L_x_22) ;  /* 0x0000000000081947 */ /* 0x002fea0003800000 */
[----:B------:R-:W1:Y:S02]  /*1810*/  SYNCS.PHASECHK.TRANS64.TRYWAIT P1, [UR4], R3 ;  /* 0x00000003ff0075a7 */ /* 0x000e640008020144 */
[----:B-1----:R-:W-:Y:S05]  /*1820*/  @!P1 BRA `(.L_x_23) ;  /* 0x0000006400089947 */ /* 0x002fea0003800000 */
.L_x_22:
[----:B------:R-:W-:Y:S01]  /*1830*/  ULEA UR4, UR8, UR41, 0x8 ;  /* 0x0000002908047291 */ /* 0x000fe2000f8e403f */
[----:B------:R-:W-:Y:S01]  /*1840*/  WARPGROUP.ARRIVE ;  /* 0x00000000000079c5 */ /* 0x000fe20000000000 */
[----:B------:R-:W-:Y:S01]  /*1850*/  UIMAD UR6, UR8, 0xc0, UR10 ;  /* 0x000000c0080678a4 */ /* 0x000fe2000f8e020a */
[----:B------:R-:W-:Y:S01]  /*1860*/  UMOV UR5, 0xc0000010 ;  /* 0xc000001000057882 */ /* 0x000fe20000000000 */
[----:B------:R-:W-:-:S07]  /*1870*/  UMOV UR7, 0xc0000010 ;  /* 0xc000001000077882 */ /* 0x000fce0000000000 */
[----:B------:R-:W-:Y:S03]  /*1880*/  HGMMA.64x96x16.F32 R24, gdesc[UR4], R24, gsb0 ;  /* 0x01600000041879f0 */ /* 0x000fe60008000818 */
[----:B------:R-:W-:Y:S02]  /*1890*/  WARPGROUP.DEPBAR.LE gsb0, 0x0 ;  /* 0x00008000000079c5 */ /* 0x000fe40000010000 */
[----:B------:R-:W-:Y:S05]  /*18a0*/  @!P0 BRA `(.L_x_24) ;  /* 0x0000000000048947 */ /* 0x000fea0003800000 */
[----:B------:R-:W-:Y:S01]  /*18b0*/  BPT.TRAP 0x1 ;  /* 0x000000040000795c */ /* 0x000fe20000300000 */
.L_x_24:
[----:B------:R-:W-:Y:S01]  /*18c0*/  ULEA UR4, UR9, UR11, 0x3 ;  /* 0x0000000b09047291 */ /* 0x000fe2000f8e183f */
[----:B------:R-:W-:-:S03]  /*18d0*/  ISETP.GT.U32.AND P1, PT, R19, 0x1, PT ;  /* 0x000000011300780c */ /* 0x000fc60003f24070 */
[----:B------:R-:W-:-:S04]  /*18e0*/  UIADD3 UR4, UR4, 0x100, URZ ;  /* 0x0000010004047890 */ /* 0x000fc8000fffe03f */
[----:B------:R-:W-:-:S09]  /*18f0*/  UPRMT UR4, URZ, 0x654, UR4 ;  /* 0x000006543f047896 */ /* 0x000fd20008000004 */
[----:B------:R-:W-:Y:S01]  /*1900*/  SYNCS.ARRIVE.TRANS64.RED.A1T0 RZ, [UR4], RZ ;  /* 0x000000ffffff79a7 */ /* 0x000fe20008100404 */
[----:B------:R-:W-:Y:S05]  /*1910*/  @P1 BRA `(.L_x_25) ;  /* 0x0000000000041947 */ /* 0x000fea0003800000 */
[----:B------:R-:W-:Y:S01]  /*1920*/  BPT.TRAP 0x1 ;  /* 0x000000040000795c */ /* 0x000fe20000300000 */
.L_x_25:
[----:B------:R-:W-:Y:S01]  /*1930*/  UIADD3 UR8, UR8, 0x1, URZ ;  /* 0x0000000108087890 */ /* 0x000fe2000fffe03f */
[C---:B------:R-:W-:Y:S01]  /*1940*/  ISETP.GT.AND P1, PT, R0.reuse, 0x1, PT ;  /* 0x000000010000780c */ /* 0x040fe20003f24270 */
[----:B------:R-:W-:Y:S01]  /*1950*/  UIADD3 UR9, UR9, 0x1, URZ ;  /* 0x0000000109097890 */ /* 0x000fe2000fffe03f */
[----:B------:R-:W-:Y:S01]  /*1960*/  VIADD R0, R0, 0xffffffff ;  /* 0xffffffff00007836 */ /* 0x000fe20000000000 */
[----:B------:R-:W-:Y:S02]  /*1970*/  UISETP.NE.AND UP0, UPT, UR8, 0x20, UPT ;  /* 0x000000200800788c */ /* 0x000fe4000bf05270 */
[----:B------:R-:W-:Y:S02]  /*1980*/  UISETP.NE.AND UP1, UPT, UR9, 0x20, UPT ;  /* 0x000000200900788c */ /* 0x000fe4000bf25270 */
[----:B------:R-:W-:Y:S02]  /*1990*/  USEL UR4, URZ, 0x1, UP0 ;  /* 0x000000013f047887 */ /* 0x000fe40008000000 */
[----:B------:R-:W-:-:S02]  /*19a0*/  USEL UR8, UR8, URZ, UP0 ;  /* 0x0000003f08087287 */ /* 0x000fc40008000000 */
[----:B------:R-:W-:Y:S02]  /*19b0*/  USEL UR9, UR9, URZ, UP1 ;  /* 0x0000003f09097287 */ /* 0x000fe40008800000 */
[----:B------:R-:W-:Y:S01]  /*19c0*/  LOP3.LUT R5, R5, UR4, RZ, 0x3c, !PT ;  /* 0x0000000405057c12 */ /* 0x000fe2000f8e3cff */
[----:B------:R-:W-:Y:S09]  /*19d0*/  @P1 BRA `(.L_x_26) ;  /* 0xfffffffc00601947 */ /* 0x000ff2000383ffff */
.L_x_19:
[----:B------:R-:W2:Y:S02]  /*19e0*/  LDC R0, c[0x0][0x28c] ;  /* 0x0000a300ff007b82 */ /* 0x000ea40000000800 */
[----:B--2---:R-:W-:-:S13]  /*19f0*/  ISETP.GE.AND P1, PT, R0, 0x1, PT ;  /* 0x000000010000780c */ /* 0x004fda0003f26270 */
[----:B------:R-:W-:Y:S05]  /*1a00*/  @!P1 BRA `(.L_x_27) ;  /* 0x0000000000409947 */ /* 0x000fea0003800000 */
[----:B------:R-:W-:Y:S05]  /*1a10*/  @!P0 BRA `(.L_x_28) ;  /* 0x0000000000048947 */ /* 0x000fea0003800000 */
[----:B------:R-:W-:Y:S01]  /*1a20*/  BPT.TRAP 0x1 ;  /* 0x000000040000795c */ /* 0x000fe20000300000 */
.L_x_28:
[----:B------:R-:W2:Y:S01]  /*1a30*/  S2UR UR6, SR_CgaCtaId ;  /* 0x00000000000679c3 */ /* 0x000ea20000008800 */
[----:B------:R-:W-:Y:S01]  /*1a40*/  UISETP.LT.AND UP0, UPT, UR40, 0x1, UPT ;  /* 0x000000012800788c */ /* 0x000fe2000bf01270 */
[----:B------:R-:W-:Y:S01]  /*1a50*/  ISETP.GT.U32.AND P0, PT, R19, 0x1, PT ;  /* 0x000000011300780c */ /* 0x000fe20003f04070 */
[----:B------:R-:W-:Y:S02]  /*1a60*/  UMOV UR5, 0x400 ;  /* 0x0000040000057882 */ /* 0x000fe40000000000 */
[----:B------:R-:W-:-:S04]  /*1a70*/  USEL UR4, UR40, 0x1, UP0 ;  /* 0x0000000128047887 */ /* 0x000fc80008000000 */
[----:B------:R-:W-:-:S04]  /*1a80*/  UIADD3 UR4, UR39, UR40, -UR4 ;  /* 0x0000002827047290 */ /* 0x000fc8000fffe804 */
[----:B------:R-:W-:-:S04]  /*1a90*/  USHF.L.U32 UR4, UR4, 0x3, URZ ;  /* 0x0000000304047899 */ /* 0x000fc8000800063f */
[----:B------:R-:W-:Y:S02]  /*1aa0*/  ULOP3.LUT UR4, UR4, 0xf8, URZ, 0xc0, !UPT ;  /* 0x000000f804047892 */ /* 0x000fe4000f8ec03f */
[----:B--2---:R-:W-:-:S04]  /*1ab0*/  ULEA UR5, UR6, UR5, 0x18 ;  /* 0x0000000506057291 */ /* 0x004fc8000f8ec03f */
[----:B------:R-:W-:-:S04]  /*1ac0*/  UIADD3 UR4, UR5, 0x100, UR4 ;  /* 0x0000010005047890 */ /* 0x000fc8000fffe004 */
[----:B------:R-:W-:-:S09]  /*1ad0*/  UPRMT UR4, URZ, 0x654, UR4 ;  /* 0x000006543f047896 */ /* 0x000fd20008000004 */
[----:B------:R-:W-:Y:S01]  /*1ae0*/  SYNCS.ARRIVE.TRANS64.RED.A1T0 RZ, [UR4], RZ ;  /* 0x000000ffffff79a7 */ /* 0x000fe20008100404 */
[----:B------:R-:W-:Y:S05]  /*1af0*/  @P0 BRA `(.L_x_27) ;  /* 0x0000000000040947 */ /* 0x000fea0003800000 */
[----:B------:R-:W-:Y:S01]  /*1b00*/  BPT.TRAP 0x1 ;  /* 0x000000040000795c */ /* 0x000fe20000300000 */
.L_x_27:
[----:B------:R-:W2:Y:S01]  /*1b10*/  LDC R6, c[0x0][0x288] ;  /* 0x0000a200ff067b82 */ /* 0x000ea20000000800 */
[----:B------:R-:W-:Y:S01]  /*1b20*/  LOP3.LUT R0, R22, 0x1, RZ, 0xc0, !PT ;  /* 0x0000000116007812 */ /* 0x000fe200078ec0ff */
[----:B------:R-:W-:Y:S01]  /*1b30*/  UIADD3 UR39, UR40, UR39, URZ ;  /* 0x0000002728277290 */ /* 0x000fe2000fffe03f */
[----:B01----:R-:W-:Y:S01]  /*1b40*/  SHF.R.U32.HI R3, RZ, 0x2, R18 ;  /* 0x00000002ff037819 */ /* 0x003fe20000011612 */
[----:B------:R-:W-:Y:S01]  /*1b50*/  IMAD R13, R76, 0x60, RZ ;  /* 0x000000604c0d7824 */ /* 0x000fe200078e02ff */
[----:B------:R-:W-:Y:S01]  /*1b60*/  LOP3.LUT R4, R18, 0x60, RZ, 0xc0, !PT ;  /* 0x0000006012047812 */ /* 0x000fe200078ec0ff */
[----:B------:R-:W-:Y:S01]  /*1b70*/  IMAD.SHL.U32 R8, R0, 0x40, RZ ;  /* 0x0000004000087824 */ /* 0x000fe200078e00ff */
[----:B------:R-:W-:Y:S01]  /*1b80*/  LOP3.LUT R5, R18, 0x3, RZ, 0xc0, !PT ;  /* 0x0000000312057812 */ /* 0x000fe200078ec0ff */
[----:B------:R-:W-:Y:S01]  /*1b90*/  USHF.R.U32.HI UR4, URZ, 0x5, UR39 ;  /* 0x000000053f047899 */ /* 0x000fe20008011627 */
[----:B------:R-:W-:Y:S01]  /*1ba0*/  LOP3.LUT R3, R3, 0x7, RZ, 0xc0, !PT ;  /* 0x0000000703037812 */ /* 0x000fe200078ec0ff */
[----:B------:R-:W-:Y:S01]  /*1bb0*/  ULDC UR8, c[0x0][0x284] ;  /* 0x0000a10000087ab9 */ /* 0x000fe20000000800 */
[----:B------:R-:W-:Y:S01]  /*1bc0*/  SHF.R.U32.HI R4, RZ, 0x1, R4 ;  /* 0x00000001ff047819 */ /* 0x000fe20000011604 */
[----:B------:R-:W-:Y:S01]  /*1bd0*/  ULOP3.LUT UR4, UR4, 0x1, URZ, 0xc0, !UPT ;  /* 0x0000000104047892 */ /* 0x000fe2000f8ec03f */
[----:B------:R-:W-:Y:S01]  /*1be0*/  SHF.R.S32.HI R21, RZ, 0x1f, R73 ;  /* 0x0000001fff157819 */ /* 0x000fe20000011449 */
[----:B------:R-:W-:Y:S01]  /*1bf0*/  UISETP.GT.U32.AND UP1, UPT, UR39, 0x1f, UPT ;  /* 0x0000001f2700788c */ /* 0x000fe2000bf24070 */
[--C-:B------:R-:W-:Y:S01]  /*1c00*/  IADD3 R7, RZ, -R4, -R3.reuse ;  /* 0x80000004ff077210 */ /* 0x100fe20007ffe803 */
[----:B------:R-:W-:Y:S01]  /*1c10*/  UISETP.NE.U32.AND UP0, UPT, UR4, 0x1, UPT ;  /* 0x000000010400788c */ /* 0x000fe2000bf05070 */
[----:B------:R-:W-:Y:S01]  /*1c20*/  LOP3.LUT R3, R8, 0x40, R3, 0xe2, !PT ;  /* 0x0000004008037812 */ /* 0x000fe200078ee203 */
[----:B------:R-:W-:Y:S01]  /*1c30*/  IMAD.SHL.U32 R8, R18, 0x2, RZ ;  /* 0x0000000212087824 */ /* 0x000fe200078e00ff */
[----:B------:R-:W-:Y:S01]  /*1c40*/  ULDC.64 UR6, c[0x0][0x5d0] ;  /* 0x0001740000067ab9 */ /* 0x000fe20000000a00 */
[----:B------:R-:W-:Y:S01]  /*1c50*/  UISETP.LT.U32.AND UP1, UPT, UR40, 0x20, UP1 ;  /* 0x000000202800788c */ /* 0x000fe20008f21070 */
[----:B------:R-:W-:Y:S01]  /*1c60*/  IMAD.WIDE R10, R75, 0x80, RZ ;  /* 0x000000804b0a7825 */ /* 0x000fe200078e02ff */
[----:B------:R-:W-:Y:S01]  /*1c70*/  UISETP.GT.U32.AND UP0, UPT, UR40, 0x1f, !UP0 ;  /* 0x0000001f2800788c */ /* 0x000fe2000c704070 */
[----:B------:R-:W-:Y:S01]  /*1c80*/  LOP3.LUT R8, R13, 0x6, R8, 0xf8, !PT ;  /* 0x000000060d087812 */ /* 0x000fe200078ef808 */
[----:B------:R-:W-:Y:S01]  /*1c90*/  USEL UR5, URZ, 0x1, !UP1 ;  /* 0x000000013f057887 */ /* 0x000fe2000c800000 */
[----:B--2---:R-:W-:Y:S01]  /*1ca0*/  IMAD R12, R5, -0x2, R6 ;  /* 0xfffffffe050c7824 */ /* 0x004fe200078e0206 */
[----:B------:R-:W-:Y:S01]  /*1cb0*/  ISETP.GE.AND P0, PT, R13, R6, PT ;  /* 0x000000060d00720c */ /* 0x000fe20003f06270 */
[----:B------:R-:W-:Y:S01]  /*1cc0*/  IMAD.SHL.U32 R5, R75, 0x80, RZ ;  /* 0x000000804b057824 */ /* 0x000fe200078e00ff */
[----:B------:R-:W-:Y:S01]  /*1cd0*/  SHF.R.S32.HI R9, RZ, 0x1f, R8 ;  /* 0x0000001fff097819 */ /* 0x000fe20000011408 */
[----:B------:R-:W-:Y:S01]  /*1ce0*/  IMAD R6, R21, UR6, RZ ;  /* 0x0000000615067c24 */ /* 0x000fe2000f8e02ff */
[----:B------:R-:W-:Y:S01]  /*1cf0*/  USEL UR4, URZ, 0x1, !UP0 ;  /* 0x000000013f047887 */ /* 0x000fe2000c000000 */
[----:B------:R-:W-:Y:S01]  /*1d00*/  IMAD R0, R0, -0x40, R7 ;  /* 0xffffffc000007824 */ /* 0x000fe200078e0207 */
[----:B------:R-:W-:Y:S01]  /*1d10*/  ISETP.GE.OR P0, PT, R5, UR8, P0 ;  /* 0x0000000805007c0c */ /* 0x000fe20008706670 */
[C---:B------:R-:W-:Y:S01]  /*1d20*/  IMAD R15, R73.reuse, UR7, R6 ;  /* 0x00000007490f7c24 */ /* 0x040fe2000f8e0206 */
[----:B------:R-:W-:Y:S01]  /*1d30*/  LOP3.LUT R89, R10, R3, R4, 0xfe, !PT ;  /* 0x000000030a597212 */ /* 0x000fe200078efe04 */
[----:B------:R-:W-:Y:S01]  /*1d40*/  IMAD.WIDE.U32 R6, R73, UR6, R8 ;  /* 0x0000000649067c25 */ /* 0x000fe2000f8e0008 */
[----:B------:R-:W-:Y:S01]  /*1d50*/  ULOP3.LUT UR39, UR39, 0x1f, URZ, 0xc0, !UPT ;  /* 0x0000001f27277892 */ /* 0x000fe2000f8ec03f */
[----:B------:R-:W-:Y:S01]  /*1d60*/  IADD3 R3, -R5, UR8, R0 ;  /* 0x0000000805037c10 */ /* 0x000fe2000fffe100 */
[----:B------:R-:W-:Y:S01]  /*1d70*/  ULOP3.LUT UR38, UR4, UR38, UR5, 0x96, !UPT ;  /* 0x0000002604267292 */ /* 0x000fe2000f8e9605 */
[----:B------:R-:W-:-:S02]  /*1d80*/  IMAD.IADD R7, R7, 0x1, R15 ;  /* 0x0000000107077824 */ /* 0x000fc400078e020f */
[----:B------:R-:W-:Y:S02]  /*1d90*/  IMAD.IADD R4, R12, 0x1, -R13 ;  /* 0x000000010c047824 */ /* 0x000fe400078e0a0d */
[----:B------:R-:W-:Y:S02]  /*1da0*/  IMAD.MOV.U32 R0, RZ, RZ, -0x1 ;  /* 0xffffffffff007424 */ /* 0x000fe400078e00ff */
[----:B------:R-:W-:Y:S05]  /*1db0*/  @P0 BRA `(.L_x_29) ;  /* 0x0000003000640947 */ /* 0x000fea0003800000 */
[----:B------:R-:W0:Y:S01]  /*1dc0*/  LDC.64 R82, c[0x0][0x5c8] ;  /* 0x00017200ff527b82 */ /* 0x000e220000000a00 */
[----:B-----5:R-:W-:Y:S01]  /*1dd0*/  FSETP.NEU.AND P0, PT, R72, RZ, PT ;  /* 0x000000ff4800720b */ /* 0x020fe20003f0d000 */
[----:B------:R-:W-:Y:S01]  /*1de0*/  BSSY B0, `(.L_x_29) ;  /* 0x0000316000007945 */ /* 0x000fe20003800000 */
[----:B------:R-:W-:-:S04]  /*1df0*/  ISETP.GT.AND P2, PT, R4, RZ, PT ;  /* 0x000000ff0400720c */ /* 0x000fc80003f44270 */
[----:B------:R-:W-:Y:S01]  /*1e00*/  ISETP.GT.AND P1, PT, R3, RZ, P2 ;  /* 0x000000ff0300720c */ /* 0x000fe20001724270 */
[-C--:B0-----:R-:W-:Y:S02]  /*1e10*/  IMAD R12, R11, R82.reuse, RZ ;  /* 0x000000520b0c7224 */ /* 0x081fe400078e02ff */
[----:B------:R-:W-:-:S04]  /*1e20*/  IMAD.WIDE.U32 R76, R89, R82, R6 ;  /* 0x00000052594c7225 */ /* 0x000fc800078e0006 */
[----:B------:R-:W-:-:S04]  /*1e30*/  IMAD R5, R89, R83, R12 ;  /* 0x0000005359057224 */ /* 0x000fc800078e020c */
[----:B------:R-:W-:Y:S01]  /*1e40*/  IMAD.IADD R75, R77, 0x1, R5 ;  /* 0x000000014d4b7824 */ /* 0x000fe200078e0205 */
[----:B------:R-:W-:Y:S06]  /*1e50*/  @!P0 BRA `(.L_x_30) ;  /* 0x0000002000888947 */ /* 0x000fec0003800000 */
[----:B------:R-:W0:Y:S01]  /*1e60*/  LDC.64 R80, c[0x0][0x5b8] ;  /* 0x00016e00ff507b82 */ /* 0x000e220000000a00 */
[----:B------:R-:W-:-:S07]  /*1e70*/  ULDC.64 UR4, c[0x0][0x5c0] ;  /* 0x0001700000047ab9 */ /* 0x000fce0000000a00 */
[----:B------:R-:W1:Y:S08]  /*1e80*/  LDC.64 R84, c[0x0][0x5b0] ;  /* 0x00016c00ff547b82 */ /* 0x000e700000000a00 */
[----:B------:R-:W2:Y:S01]  /*1e90*/  LDC.64 R86, c[0x0][0x5a8] ;  /* 0x00016a00ff567b82 */ /* 0x000ea20000000a00 */
[-C--:B0-----:R-:W-:Y:S02]  /*1ea0*/  IMAD R6, R21, R80.reuse, RZ ;  /* 0x0000005015067224 */ /* 0x081fe400078e02ff */
[----:B------:R-:W-:-:S04]  /*1eb0*/  IMAD.WIDE.U32 R78, R73, R80, R8 ;  /* 0x00000050494e7225 */ /* 0x000fc800078e0008 */
[----:B------:R-:W-:Y:S02]  /*1ec0*/  IMAD R77, R73, R81, R6 ;  /* 0x00000051494d7224 */ /* 0x000fe400078e0206 */
[-C--:B-1----:R-:W-:Y:S02]  /*1ed0*/  IMAD R10, R11, R84.reuse, RZ ;  /* 0x000000540b0a7224 */ /* 0x082fe400078e02ff */
[----:B------:R-:W-:Y:S02]  /*1ee0*/  IMAD.IADD R13, R79, 0x1, R77 ;  /* 0x000000014f0d7824 */ /* 0x000fe400078e024d */
[----:B------:R-:W-:Y:S02]  /*1ef0*/  IMAD.MOV.U32 R12, RZ, RZ, R78 ;  /* 0x000000ffff0c7224 */ /* 0x000fe400078e004e */
[C---:B------:R-:W-:Y:S02]  /*1f00*/  IMAD R81, R89.reuse, R85, R10 ;  /* 0x0000005559517224 */ /* 0x040fe400078e020a */
[----:B------:R-:W-:-:S04]  /*1f10*/  IMAD.WIDE.U32 R6, R89, R84, R12 ;  /* 0x0000005459067225 */ /* 0x000fc800078e000c */
[----:B------:R-:W-:Y:S01]  /*1f20*/  IMAD.IADD R5, R7, 0x1, R81 ;  /* 0x0000000107057824 */ /* 0x000fe200078e0251 */
[----:B--2---:R-:W-:-:S04]  /*1f30*/  LEA R14, P0, R6, R86, 0x1 ;  /* 0x00000056060e7211 */ /* 0x004fc800078008ff */
[----:B------:R-:W-:-:S05]  /*1f40*/  LEA.HI.X R15, R6, R87, R5, 0x1, P0 ;  /* 0x00000057060f7211 */ /* 0x000fca00000f0c05 */
[----:B------:R0:W2:Y:S01]  /*1f50*/  @P1 LDG.E.LTC128B.U16 R5, desc[UR36][R14.64] ;  /* 0x000000240e051981 */ /* 0x0000a2000c1e1520 */
[----:B------:R-:W-:Y:S01]  /*1f60*/  LEA R10, P0, R76, UR4, 0x1 ;  /* 0x000000044c0a7c11 */ /* 0x000fe2000f8008ff */
[----:B------:R-:W-:Y:S01]  /*1f70*/  IMAD.WIDE.U32 R6, R89, R84, R8 ;  /* 0x0000005459067225 */ /* 0x000fe200078e0008 */
[----:B------:R-:W-:Y:S03]  /*1f80*/  BSSY B1, `(.L_x_31) ;  /* 0x0000012000017945 */ /* 0x000fe60003800000 */
[----:B------:R-:W-:Y:S02]  /*1f90*/  IMAD.IADD R7, R81, 0x1, R7 ;  /* 0x0000000151077824 */ /* 0x000fe400078e0207 */
[----:B------:R-:W-:Y:S01]  /*1fa0*/  IMAD.WIDE.U32 R20, R73, R80, R6 ;  /* 0x0000005049147225 */ /* 0x000fe200078e0006 */
[----:B0-----:R-:W-:-:S03]  /*1fb0*/  SHF.L.U64.HI R15, R84, 0x3, R85 ;  /* 0x00000003540f7819 */ /* 0x001fc60000010255 */
[----:B------:R-:W-:Y:S01]  /*1fc0*/  IMAD.IADD R7, R77, 0x1, R21 ;  /* 0x000000014d077824 */ /* 0x000fe200078e0215 */
[----:B------:R-:W-:Y:S01]  /*1fd0*/  LEA R6, P4, R20, R86, 0x1 ;  /* 0x0000005614067211 */ /* 0x000fe200078808ff */
[----:B------:R-:W-:-:S03]  /*1fe0*/  IMAD.SHL.U32 R14, R84, 0x8, RZ ;  /* 0x00000008540e7824 */ /* 0x000fc600078e00ff */
[----:B------:R-:W-:Y:S01]  /*1ff0*/  LEA.HI.X R7, R20, R87, R7, 0x1, P4 ;  /* 0x0000005714077211 */ /* 0x000fe200020f0c07 */
[----:B--2---:R-:W-:-:S05]  /*2000*/  HADD2.F32 R11, -RZ, R5.H0_H0 ;  /* 0x20000005ff0b7230 */ /* 0x004fca0000004100 */
[----:B------:R-:W-:-:S04]  /*2010*/  FMUL R11, R11, R72 ;  /* 0x000000480b0b7220 */ /* 0x000fc80000400000 */
[----:B------:R-:W-:Y:S01]  /*2020*/  FFMA R24, R24, R23, R11 ;  /* 0x0000001718187223 */ /* 0x000fe2000000000b */
[----:B------:R-:W-:Y:S02]  /*2030*/  LEA.HI.X R11, R76, UR5, R75, 0x1, P0 ;  /* 0x000000054c0b7c11 */ /* 0x000fe400080f0c4b */
[----:B------:R-:W-:Y:S02]  /*2040*/  ISETP.GT.AND P0, PT, R4, 0x1, PT ;  /* 0x000000010400780c */ /* 0x000fe40003f04270 */
[----:B------:R-:W-:Y:S02]  /*2050*/  F2FP.F16.F32.PACK_AB R24, RZ, R24 ;  /* 0x00000018ff18723e */ /* 0x000fe400000000ff */
[----:B------:R-:W-:-:S03]  /*2060*/  ISETP.GT.AND P3, PT, R3, RZ, P0 ;  /* 0x000000ff0300720c */ /* 0x000fc60000764270 */
[----:B------:R0:W-:Y:S10]  /*2070*/  @P1 STG.E.U16 desc[UR36][R10.64], R24 ;  /* 0x000000180a001986 */ /* 0x0001f4000c101524 */
[----:B------:R-:W-:Y:S05]  /*2080*/  @!P3 BRA `(.L_x_32) ;  /* 0x000000000004b947 */ /* 0x000fea0003800000 */
[----:B------:R1:W5:Y:S02]  /*2090*/  LDG.E.LTC128B.U16 R5, desc[UR36][R6.64+0x2] ;  /* 0x0000022406057981 */ /* 0x000364000c1e1520 */
.L_x_32:
[----:B------:R-:W-:Y:S05]  /*20a0*/  BSYNC B1 ;  /* 0x0000000000017941 */ /* 0x000fea0003800000 */
.L_x_31:
[----:B-----5:R-:W-:Y:S01]  /*20b0*/  HADD2.F32 R75, -RZ, R5.H0_H0 ;  /* 0x20000005ff4b7230 */ /* 0x020fe20000004100 */
[----:B------:R-:W-:Y:S01]  /*20c0*/  ISETP.GT.AND P2, PT, R3, 0x8, P2 ;  /* 0x000000080300780c */ /* 0x000fe20001744270 */
[----:B------:R-:W-:Y:S01]  /*20d0*/  IMAD.WIDE.U32 R20, R89, R84, R14 ;  /* 0x0000005459147225 */ /* 0x000fe200078e000e */
[----:B0-----:R-:W-:-:S03]  /*20e0*/  PRMT R24, R5, 0x7610, R24 ;  /* 0x0000761005187816 */ /* 0x001fc60000000018 */
[----:B------:R-:W-:Y:S01]  /*20f0*/  FMUL R12, R75, R72 ;  /* 0x000000484b0c7220 */ /* 0x000fe20000400000 */
[----:B------:R-:W-:Y:S01]  /*2100*/  IMAD.IADD R81, R81, 0x1, R21 ;  /* 0x0000000151517824 */ /* 0x000fe200078e0215 */
[----:B------:R-:W-:Y:S02]  /*2110*/  IADD3 R78, P1, R78, R20, RZ ;  /* 0x000000144e4e7210 */ /* 0x000fe40007f3e0ff */
[----:B------:R-:W-:-:S03]  /*2120*/  FFMA R12, R25, R23, R12 ;  /* 0x00000017190c7223 */ /* 0x000fc6000000000c */
[----:B------:R-:W-:Y:S01]  /*2130*/  IMAD.X R13, R81, 0x1, R13, P1 ;  /* 0x00000001510d7824 */ /* 0x000fe200008e060d */
[C---:B------:R-:W-:Y:S02]  /*2140*/  LEA R14, P1, R78.reuse, R86, 0x1 ;  /* 0x000000564e0e7211 */ /* 0x040fe400078208ff */
[----:B------:R-:W-:Y:S02]  /*2150*/  F2FP.F16.F32.PACK_AB R12, RZ, R12 ;  /* 0x0000000cff0c723e */ /* 0x000fe400000000ff */
[----:B------:R-:W-:Y:S02]  /*2160*/  LEA.HI.X R15, R78, R87, R13, 0x1, P1 ;  /* 0x000000574e0f7211 */ /* 0x000fe400008f0c0d */
[----:B------:R-:W-:-:S05]  /*2170*/  PRMT R21, R12, 0x7610, R21 ;  /* 0x000076100c157816 */ /* 0x000fca0000000015 */
[----:B------:R0:W-:Y:S04]  /*2180*/  @P3 STG.E.U16 desc[UR36][R10.64+0x2], R21 ;  /* 0x000002150a003986 */ /* 0x0001e8000c101524 */
[----:B------:R-:W2:Y:S01]  /*2190*/  @P2 LDG.E.LTC128B.U16 R24, desc[UR36][R14.64] ;  /* 0x000000240e182981 */ /* 0x000ea2000c1e1520 */
[----:B------:R-:W-:Y:S01]  /*21a0*/  IADD3 R20, P1, R8, R20, RZ ;  /* 0x0000001408147210 */ /* 0x000fe20007f3e0ff */
[----:B------:R-:W-:Y:S01]  /*21b0*/  BSSY B1, `(.L_x_33) ;  /* 0x0000011000017945 */ /* 0x000fe20003800000 */
[C---:B------:R-:W-:Y:S02]  /*21c0*/  SHF.L.U64.HI R13, R82.reuse, 0x4, R83 ;  /* 0x00000004520d7819 */ /* 0x040fe40000010253 */
[----:B------:R-:W-:Y:S01]  /*21d0*/  ISETP.GT.AND P0, PT, R3, 0x8, P0 ;  /* 0x000000080300780c */ /* 0x000fe20000704270 */
[----:B0-----:R-:W-:Y:S01]  /*21e0*/  IMAD.X R21, R9, 0x1, R81, P1 ;  /* 0x0000000109157824 */ /* 0x001fe200008e0651 */
[----:B------:R-:W-:Y:S01]  /*21f0*/  LEA R12, P1, R82, R10, 0x4 ;  /* 0x0000000a520c7211 */ /* 0x000fe200078220ff */
[----:B------:R-:W-:-:S04]  /*2200*/  IMAD.WIDE.U32 R20, R73, R80, R20 ;  /* 0x0000005049147225 */ /* 0x000fc800078e0014 */
[----:B------:R-:W-:Y:S01]  /*2210*/  IMAD.X R13, R13, 0x1, R11, P1 ;  /* 0x000000010d0d7824 */ /* 0x000fe200008e060b */
[----:B------:R-:W-:Y:S01]  /*2220*/  LEA R8, P3, R20, R86, 0x1 ;  /* 0x0000005614087211 */ /* 0x000fe200078608ff */
[----:B------:R-:W-:-:S05]  /*2230*/  IMAD.IADD R9, R77, 0x1, R21 ;  /* 0x000000014d097824 */ /* 0x000fca00078e0215 */
[----:B------:R-:W-:Y:S01]  /*2240*/  LEA.HI.X R9, R20, R87, R9, 0x1, P3 ;  /* 0x0000005714097211 */ /* 0x000fe200018f0c09 */
[----:B--2---:R-:W-:-:S05]  /*2250*/  HADD2.F32 R5, -RZ, R24.H0_H0 ;  /* 0x20000018ff057230 */ /* 0x004fca0000004100 */
[----:B------:R-:W-:-:S04]  /*2260*/  FMUL R5, R5, R72 ;  /* 0x0000004805057220 */ /* 0x000fc80000400000 */
[----:B------:R-:W-:-:S05]  /*2270*/  FFMA R5, R26, R23, R5 ;  /* 0x000000171a057223 */ /* 0x000fca0000000005 */
[----:B------:R-:W-:-:S05]  /*2280*/  F2FP.F16.F32.PACK_AB R5, RZ, R5 ;  /* 0x00000005ff05723e */ /* 0x000fca00000000ff */
[----:B------:R0:W-:Y:S01]  /*2290*/  @P2 STG.E.U16 desc[UR36][R12.64], R5 ;  /* 0x000000050c002986 */ /* 0x0001e2000c101524 */
[----:B------:R-:W-:Y:S05]  /*22a0*/  @!P0 BRA `(.L_x_34) ;  /* 0x0000000000048947 */ /* 0x000fea0003800000 */
[----:B------:R2:W5:Y:S02]  /*22b0*/  LDG.E.LTC128B.U16 R24, desc[UR36][R8.64+0x2] ;  /* 0x0000022408187981 */ /* 0x000564000c1e1520 */
.L_x_34:
[----:B------:R-:W-:Y:S05]  /*22c0*/  BSYNC B1 ;  /* 0x0000000000017941 */ /* 0x000fea0003800000 */
.L_x_33:
[----:B0----5:R-:W-:Y:S01]  /*22d0*/  HADD2.F32 R5, -RZ, R24.H0_H0 ;  /* 0x20000018ff057230 */ /* 0x021fe20000004100 */
[----:B------:R-:W-:Y:S01]  /*22e0*/  ISETP.GT.AND P1, PT, R4, 0x8, PT ;  /* 0x000000080400780c */ /* 0x000fe20003f24270 */
[----:B------:R-:W-:Y:S03]  /*22f0*/  BSSY B1, `(.L_x_35) ;  /* 0x0000008000017945 */ /* 0x000fe60003800000 */
[----:B------:R-:W-:Y:S01]  /*2300*/  FMUL R14, R5, R72 ;  /* 0x00000048050e7220 */ /* 0x000fe20000400000 */
[----:B------:R-:W-:-:S03]  /*2310*/  ISETP.GT.AND P2, PT, R3, RZ, P1 ;  /* 0x000000ff0300720c */ /* 0x000fc60000f44270 */
[----:B------:R-:W-:-:S05]  /*2320*/  FFMA R14, R27, R23, R14 ;  /* 0x000000171b0e7223 */ /* 0x000fca000000000e */
[----:B------:R-:W-:-:S05]  /*2330*/  F2FP.F16.F32.PACK_AB R14, RZ, R14 ;  /* 0x0000000eff0e723e */ /* 0x000fca00000000ff */
[----:B------:R0:W-:Y:S01]  /*2340*/  @P0 STG.E.U16 desc[UR36][R12.64+0x2], R14 ;  /* 0x0000020e0c000986 */ /* 0x0001e2000c101524 */
[----:B------:R-:W-:Y:S05]  /*2350*/  @!P2 BRA `(.L_x_36) ;  /* 0x000000000004a947 */ /* 0x000fea0003800000 */
[----:B------:R3:W5:Y:S02]  /*2360*/  LDG.E.LTC128B.U16 R24, desc[UR36][R6.64+0x10] ;  /* 0x0000102406187981 */ /* 0x000764000c1e1520 */
.L_x_36:
[----:B------:R-:W-:Y:S05]  /*2370*/  BSYNC B1 ;  /* 0x0000000000017941 */ /* 0x000fea0003800000 */
.L_x_35:
[----:B-----5:R-:W-:Y:S01]  /*2380*/  HADD2.F32 R5, -RZ, R24.H0_H0 ;  /* 0x20000018ff057230 */ /* 0x020fe20000004100 */
        /* <DEDUP_REMOVED lines=9> */
.L_x_38:
[----:B------:R-:W-:Y:S05]  /*2420*/  BSYNC B1 ;  /* 0x0000000000017941 */ /* 0x000fea0003800000 */
.L_x_37:
[----:B----45:R-:W-:Y:S01]  /*2430*/  HADD2.F32 R5, -RZ, R24.H0_H0 ;  /* 0x20000018ff057230 */ /* 0x030fe20000004100 */
[----:B------:R-:W-:Y:S01]  /*2440*/  ISETP.GT.AND P1, PT, R3, 0x8, P1 ;  /* 0x000000080300780c */ /* 0x000fe20000f24270 */
[----:B------:R-:W-:Y:S03]  /*2450*/  BSSY B1, `(.L_x_39) ;  /* 0x0000007000017945 */ /* 0x000fe60003800000 */
[----:B0-----:R-:W-:-:S04]  /*2460*/  FMUL R14, R5, R72 ;  /* 0x00000048050e7220 */ /* 0x001fc80000400000 */
[----:B------:R-:W-:-:S05]  /*2470*/  FFMA R14, R29, R23, R14 ;  /* 0x000000171d0e7223 */ /* 0x000fca000000000e */
[----:B------:R-:W-:-:S05]  /*2480*/  F2FP.F16.F32.PACK_AB R14, RZ, R14 ;  /* 0x0000000eff0e723e */ /* 0x000fca00000000ff */
[----:B------:R0:W-:Y:S01]  /*2490*/  @P3 STG.E.U16 desc[UR36][R10.64+0x12], R14 ;  /* 0x0000120e0a003986 */ /* 0x0001e2000c101524 */
[----:B------:R-:W-:Y:S05]  /*24a0*/  @!P1 BRA `(.L_x_40) ;  /* 0x0000000000049947 */ /* 0x000fea0003800000 */
[----:B------:R4:W5:Y:S02]  /*24b0*/  LDG.E.LTC128B.U16 R24, desc[UR36][R8.64+0x10] ;  /* 0x0000102408187981 */ /* 0x000964000c1e1520 */
.L_x_40:
[----:B------:R-:W-:Y:S05]  /*24c0*/  BSYNC B1 ;  /* 0x0000000000017941 */ /* 0x000fea0003800000 */
.L_x_39:
[----:B-----5:R-:W-:Y:S01]  /*24d0*/  HADD2.F32 R5, -RZ, R24.H0_H0 ;  /* 0x20000018ff057230 */ /* 0x020fe20000004100 */
[----:B------:R-:W-:Y:S01]  /*24e0*/  ISETP.GT.AND P0, PT, R3, 0x8, P0 ;  /* 0x000000080300780c */ /* 0x000fe20000704270 */
[----:B------:R-:W-:Y:S03]  /*24f0*/  BSSY B1, `(.L_x_41) ;  /* 0x0000007000017945 */ /* 0x000fe60003800000 */
[----:B------:R-:W-:-:S04]  /*2500*/  FMUL R5, R5, R72 ;  /* 0x0000004805057220 */ /* 0x000fc80000400000 */
[----:B------:R-:W-:-:S05]  /*2510*/  FFMA R5, R30, R23, R5 ;  /* 0x000000171e057223 */ /* 0x000fca0000000005 */
[----:B------:R-:W-:-:S05]  /*2520*/  F2FP.F16.F32.PACK_AB R5, RZ, R5 ;  /* 0x00000005ff05723e */ /* 0x000fca00000000ff */
[----:B------:R0:W-:Y:S01]  /*2530*/  @P1 STG.E.U16 desc[UR36][R12.64+0x10], R5 ;  /* 0x000010050c001986 */ /* 0x0001e2000c101524 */
[----:B------:R-:W-:Y:S05]  /*2540*/  @!P0 BRA `(.L_x_42) ;  /* 0x0000000000048947 */ /* 0x000fea0003800000 */
[----:B------:R0:W5:Y:S02]  /*2550*/  LDG.E.LTC128B.U16 R24, desc[UR36][R8.64+0x12] ;  /* 0x0000122408187981 */ /* 0x000164000c1e1520 */
.L_x_42:
[----:B------:R-:W-:Y:S05]  /*2560*/  BSYNC B1 ;  /* 0x0000000000017941 */ /* 0x000fea0003800000 */
.L_x_41:
        /* <DEDUP_REMOVED lines=10> */
.L_x_44:
[----:B------:R-:W-:Y:S05]  /*2610*/  BSYNC B1 ;  /* 0x0000000000017941 */ /* 0x000fea0003800000 */
.L_x_43:
        /* <DEDUP_REMOVED lines=10> */
.L_x_46:
[----:B------:R-:W-:Y:S05]  /*26c0*/  BSYNC B1 ;  /* 0x0000000000017941 */ /* 0x000fea0003800000 */
.L_x_45:
[----:B0----5:R-:W-:Y:S01]  /*26d0*/  HADD2.F32 R5, -RZ, R24.H0_H0 ;  /* 0x20000018ff057230 */ /* 0x021fe20000004100 */
        /* <DEDUP_REMOVED lines=8> */
.L_x_48:
[----:B------:R-:W-:Y:S05]  /*2760*/  BSYNC B1 ;  /* 0x0000000000017941 */ /* 0x000fea0003800000 */
.L_x_47:
        /* <DEDUP_REMOVED lines=9> */
.L_x_50:
[----:B------:R-:W-:Y:S05]  /*2800*/  BSYNC B1 ;  /* 0x0000000000017941 */ /* 0x000fea0003800000 */
.L_x_49:
        /* <DEDUP_REMOVED lines=10> */
.L_x_52:
[----:B------:R-:W-:Y:S05]  /*28b0*/  BSYNC B1 ;  /* 0x0000000000017941 */ /* 0x000fea0003800000 */
.L_x_51:
        /* <DEDUP_REMOVED lines=10> */
.L_x_54:
[----:B------:R-:W-:Y:S05]  /*2960*/  BSYNC B1 ;  /* 0x0000000000017941 */ /* 0x000fea0003800000 */
.L_x_53:
        /* <DEDUP_REMOVED lines=9> */
.L_x_56:
[----:B------:R-:W-:Y:S05]  /*2a00*/  BSYNC B1 ;  /* 0x0000000000017941 */ /* 0x000fea0003800000 */
.L_x_55:
        /* <DEDUP_REMOVED lines=9> */
.L_x_58:
[----:B------:R-:W-:Y:S05]  /*2aa0*/  BSYNC B1 ;  /* 0x0000000000017941 */ /* 0x000fea0003800000 */
.L_x_57:
        /* <DEDUP_REMOVED lines=10> */
.L_x_60:
[----:B------:R-:W-:Y:S05]  /*2b50*/  BSYNC B1 ;  /* 0x0000000000017941 */ /* 0x000fea0003800000 */
.L_x_59:
        /* <DEDUP_REMOVED lines=10> */
.L_x_62:
[----:B------:R-:W-:Y:S05]  /*2c00*/  BSYNC B1 ;  /* 0x0000000000017941 */ /* 0x000fea0003800000 */
.L_x_61:
        /* <DEDUP_REMOVED lines=9> */
.L_x_64:
[----:B------:R-:W-:Y:S05]  /*2ca0*/  BSYNC B1 ;  /* 0x0000000000017941 */ /* 0x000fea0003800000 */
.L_x_63:
        /* <DEDUP_REMOVED lines=9> */
.L_x_66:
[----:B------:R-:W-:Y:S05]  /*2d40*/  BSYNC B1 ;  /* 0x0000000000017941 */ /* 0x000fea0003800000 */
.L_x_65:
        /* <DEDUP_REMOVED lines=10> */
.L_x_68:
[----:B------:R-:W-:Y:S05]  /*2df0*/  BSYNC B1 ;  /* 0x0000000000017941 */ /* 0x000fea0003800000 */
.L_x_67:
        /* <DEDUP_REMOVED lines=10> */
.L_x_70:
[----:B------:R-:W-:Y:S05]  /*2ea0*/  BSYNC B1 ;  /* 0x0000000000017941 */ /* 0x000fea0003800000 */
.L_x_69:
        /* <DEDUP_REMOVED lines=9> */
.L_x_72:
[----:B------:R-:W-:Y:S05]  /*2f40*/  BSYNC B1 ;  /* 0x0000000000017941 */ /* 0x000fea0003800000 */
.L_x_71:
        /* <DEDUP_REMOVED lines=9> */
.L_x_74:
[----:B------:R-:W-:Y:S05]  /*2fe0*/  BSYNC B1 ;  /* 0x0000000000017941 */ /* 0x000fea0003800000 */
.L_x_73:
        /* <DEDUP_REMOVED lines=10> */
.L_x_76:
[----:B------:R-:W-:Y:S05]  /*3090*/  BSYNC B1 ;  /* 0x0000000000017941 */ /* 0x000fea0003800000 */
.L_x_75:
        /* <DEDUP_REMOVED lines=10> */
.L_x_78:
[----:B------:R-:W-:Y:S05]  /*3140*/  BSYNC B1 ;  /* 0x0000000000017941 */ /* 0x000fea0003800000 */
.L_x_77:
        /* <DEDUP_REMOVED lines=9> */
.L_x_80:
[----:B------:R-:W-:Y:S05]  /*31e0*/  BSYNC B1 ;  /* 0x0000000000017941 */ /* 0x000fea0003800000 */
.L_x_79:
        /* <DEDUP_REMOVED lines=9> */
.L_x_82:
[----:B------:R-:W-:Y:S05]  /*3280*/  BSYNC B1 ;  /* 0x0000000000017941 */ /* 0x000fea0003800000 */
.L_x_81:
        /* <DEDUP_REMOVED lines=10> */
.L_x_84:
[----:B------:R-:W-:Y:S05]  /*3330*/  BSYNC B1 ;  /* 0x0000000000017941 */ /* 0x000fea0003800000 */
.L_x_83:
        /* <DEDUP_REMOVED lines=10> */
.L_x_86:
[----:B------:R-:W-:Y:S05]  /*33e0*/  BSYNC B1 ;  /* 0x0000000000017941 */ /* 0x000fea0003800000 */
.L_x_85:
        /* <DEDUP_REMOVED lines=9> */
.L_x_88:
[----:B------:R-:W-:Y:S05]  /*3480*/  BSYNC B1 ;  /* 0x0000000000017941 */ /* 0x000fea0003800000 */
.L_x_87:
        /* <DEDUP_REMOVED lines=9> */
.L_x_90:
[----:B------:R-:W-:Y:S05]  /*3520*/  BSYNC B1 ;  /* 0x0000000000017941 */ /* 0x000fea0003800000 */
.L_x_89:
        /* <DEDUP_REMOVED lines=10> */
.L_x_92:
[----:B------:R-:W-:Y:S05]  /*35d0*/  BSYNC B1 ;  /* 0x0000000000017941 */ /* 0x000fea0003800000 */
.L_x_91:
        /* <DEDUP_REMOVED lines=10> */
.L_x_94:
[----:B------:R-:W-:Y:S05]  /*3680*/  BSYNC B1 ;  /* 0x0000000000017941 */ /* 0x000fea0003800000 */
.L_x_93:
        /* <DEDUP_REMOVED lines=9> */
.L_x_96:
[----:B------:R-:W-:Y:S05]  /*3720*/  BSYNC B1 ;  /* 0x0000000000017941 */ /* 0x000fea0003800000 */
.L_x_95:
        /* <DEDUP_REMOVED lines=9> */
.L_x_98:
[----:B------:R-:W-:Y:S05]  /*37c0*/  BSYNC B1 ;  /* 0x0000000000017941 */ /* 0x000fea0003800000 */
.L_x_97:
        /* <DEDUP_REMOVED lines=10> */
.L_x_100:
[----:B------:R-:W-:Y:S05]  /*3870*/  BSYNC B1 ;  /* 0x0000000000017941 */ /* 0x000fea0003800000 */
.L_x_99:
        /* <DEDUP_REMOVED lines=10> */
.L_x_102:
[----:B------:R-:W-:Y:S05]  /*3920*/  BSYNC B1 ;  /* 0x0000000000017941 */ /* 0x000fea0003800000 */
.L_x_101:
        /* <DEDUP_REMOVED lines=9> */
.L_x_104:
[----:B------:R-:W-:Y:S05]  /*39c0*/  BSYNC B1 ;  /* 0x0000000000017941 */ /* 0x000fea0003800000 */
.L_x_103:
        /* <DEDUP_REMOVED lines=9> */
.L_x_106:
[----:B------:R-:W-:Y:S05]  /*3a60*/  BSYNC B1 ;  /* 0x0000000000017941 */ /* 0x000fea0003800000 */
.L_x_105:
        /* <DEDUP_REMOVED lines=10> */
.L_x_108:
[----:B------:R-:W-:Y:S05]  /*3b10*/  BSYNC B1 ;  /* 0x0000000000017941 */ /* 0x000fea0003800000 */
.L_x_107:
        /* <DEDUP_REMOVED lines=10> */
.L_x_110:
[----:B------:R-:W-:Y:S05]  /*3bc0*/  BSYNC B1 ;  /* 0x0000000000017941 */ /* 0x000fea0003800000 */
.L_x_109:
        /* <DEDUP_REMOVED lines=9> */
.L_x_112:
[----:B------:R-:W-:Y:S05]  /*3c60*/  BSYNC B1 ;  /* 0x0000000000017941 */ /* 0x000fea0003800000 */
.L_x_111:
        /* <DEDUP_REMOVED lines=9> */
.L_x_114:
[----:B------:R-:W-:Y:S05]  /*3d00*/  BSYNC B1 ;  /* 0x0000000000017941 */ /* 0x000fea0003800000 */
.L_x_113:
        /* <DEDUP_REMOVED lines=10> */
.L_x_116:
[----:B------:R-:W-:Y:S05]  /*3db0*/  BSYNC B1 ;  /* 0x0000000000017941 */ /* 0x000fea0003800000 */
.L_x_115:
[----:B-----5:R-:W-:Y:S01]  /*3dc0*/  HADD2.F32 R5, -RZ, R24.H0_H0 ;  /* 0x20000018ff057230 */ /* 0x020fe20000004100 */
[----:B------:R-:W-:Y:S01]  /*3dd0*/  ISETP.GT.AND P0, PT, R4, 0x59, PT ;  /* 0x000000590400780c */ /* 0x000fe20003f04270 */
[----:B------:R-:W-:Y:S01]  /*3de0*/  @P2 IMAD.MOV.U32 R4, RZ, RZ, R10 ;  /* 0x000000ffff042224 */ /* 0x000fe200078e000a */
[----:B------:R-:W-:Y:S02]  /*3df0*/  BSSY B1, `(.L_x_117) ;  /* 0x000000a000017945 */ /* 0x000fe40003800000 */
[----:B------:R-:W-:Y:S01]  /*3e00*/  FMUL R5, R5, R72 ;  /* 0x0000004805057220 */ /* 0x000fe20000400000 */
[----:B------:R-:W-:-:S03]  /*3e10*/  ISETP.GT.AND P3, PT, R3, RZ, P0 ;  /* 0x000000ff0300720c */ /* 0x000fc60000764270 */
[----:B------:R-:W-:-:S05]  /*3e20*/  FFMA R5, R68, R23, R5 ;  /* 0x0000001744057223 */ /* 0x000fca0000000005 */
[----:B------:R-:W-:-:S04]  /*3e30*/  F2FP.F16.F32.PACK_AB R5, RZ, R5 ;  /* 0x00000005ff05723e */ /* 0x000fc800000000ff */
[----:B0-----:R-:W-:Y:S01]  /*3e40*/  PRMT R14, R5, 0x7610, R14 ;  /* 0x00007610050e7816 */ /* 0x001fe2000000000e */
[----:B------:R-:W-:-:S05]  /*3e50*/  @P2 IMAD.MOV.U32 R5, RZ, RZ, R11 ;  /* 0x000000ffff052224 */ /* 0x000fca00078e000b */
[----:B------:R0:W-:Y:S01]  /*3e60*/  @P2 STG.E.U16 desc[UR36][R4.64+0xb0], R14 ;  /* 0x0000b00e04002986 */ /* 0x0001e2000c101524 */
[----:B------:R-:W-:Y:S05]  /*3e70*/  @!P3 BRA `(.L_x_118) ;  /* 0x000000000004b947 */ /* 0x000fea0003800000 */
[----:B------:R0:W5:Y:S02]  /*3e80*/  LDG.E.LTC128B.U16 R24, desc[UR36][R6.64+0xb2] ;  /* 0x0000b22406187981 */ /* 0x000164000c1e1520 */
.L_x_118:
[----:B------:R-:W-:Y:S05]  /*3e90*/  BSYNC B1 ;  /* 0x0000000000017941 */ /* 0x000fea0003800000 */
.L_x_117:
        /* <DEDUP_REMOVED lines=9> */
.L_x_120:
[----:B------:R-:W-:Y:S05]  /*3f30*/  BSYNC B1 ;  /* 0x0000000000017941 */ /* 0x000fea0003800000 */
.L_x_119:
[----:B-----5:R-:W-:Y:S01]  /*3f40*/  HADD2.F32 R5, -RZ, R24.H0_H0 ;  /* 0x20000018ff057230 */ /* 0x020fe20000004100 */
[----:B------:R-:W-:Y:S01]  /*3f50*/  ISETP.GT.AND P0, PT, R3, 0x8, P0 ;  /* 0x000000080300780c */ /* 0x000fe20000704270 */
[----:B0-----:R-:W-:Y:S01]  /*3f60*/  @P1 IMAD.MOV.U32 R4, RZ, RZ, R12 ;  /* 0x000000ffff041224 */ /* 0x001fe200078e000c */
[----:B------:R-:W-:Y:S02]  /*3f70*/  BSSY B1, `(.L_x_121) ;  /* 0x0000009000017945 */ /* 0x000fe40003800000 */
[----:B------:R-:W-:-:S04]  /*3f80*/  FMUL R5, R5, R72 ;  /* 0x0000004805057220 */ /* 0x000fc80000400000 */
[----:B------:R-:W-:-:S05]  /*3f90*/  FFMA R5, R70, R23, R5 ;  /* 0x0000001746057223 */ /* 0x000fca0000000005 */
[----:B------:R-:W-:-:S04]  /*3fa0*/  F2FP.F16.F32.PACK_AB R5, RZ, R5 ;  /* 0x00000005ff05723e */ /* 0x000fc800000000ff */
[----:B-1-3--:R-:W-:Y:S01]  /*3fb0*/  PRMT R6, R5, 0x7610, R6 ;  /* 0x0000761005067816 */ /* 0x00afe20000000006 */
[----:B------:R-:W-:-:S05]  /*3fc0*/  @P1 IMAD.MOV.U32 R5, RZ, RZ, R13 ;  /* 0x000000ffff051224 */ /* 0x000fca00078e000d */
[----:B------:R0:W-:Y:S01]  /*3fd0*/  @P1 STG.E.U16 desc[UR36][R4.64+0xb0], R6 ;  /* 0x0000b00604001986 */ /* 0x0001e2000c101524 */
[----:B------:R-:W-:Y:S05]  /*3fe0*/  @!P0 BRA `(.L_x_122) ;  /* 0x0000000000048947 */ /* 0x000fea0003800000 */
[----:B------:R1:W5:Y:S02]  /*3ff0*/  LDG.E.LTC128B.U16 R24, desc[UR36][R8.64+0xb2] ;  /* 0x0000b22408187981 */ /* 0x000364000c1e1520 */
.L_x_122:
[----:B------:R-:W-:Y:S05]  /*4000*/  BSYNC B1 ;  /* 0x0000000000017941 */ /* 0x000fea0003800000 */
.L_x_121:
[----:B------:R-:W-:Y:S05]  /*4010*/  @!P0 BRA `(.L_x_123) ;  /* 0x0000000c00c88947 */ /* 0x000fea0003800000 */
[----:B-----5:R-:W-:-:S05]  /*4020*/  HADD2.F32 R3, -RZ, R24.H0_H0 ;  /* 0x20000018ff037230 */ /* 0x020fca0000004100 */
[----:B0-----:R-:W-:-:S04]  /*4030*/  FMUL R4, R3, R72 ;  /* 0x0000004803047220 */ /* 0x001fc80000400000 */
[----:B------:R-:W-:-:S05]  /*4040*/  FFMA R4, R71, R23, R4 ;  /* 0x0000001747047223 */ /* 0x000fca0000000004 */
[----:B------:R-:W-:-:S05]  /*4050*/  F2FP.F16.F32.PACK_AB R4, RZ, R4 ;  /* 0x00000004ff04723e */ /* 0x000fca00000000ff */
[----:B------:R3:W-:Y:S01]  /*4060*/  STG.E.U16 desc[UR36][R12.64+0xb2], R4 ;  /* 0x0000b2040c007986 */ /* 0x0007e2000c101524 */
[----:B------:R-:W-:Y:S05]  /*4070*/  BRA `(.L_x_123) ;  /* 0x0000000c00b07947 */ /* 0x000fea0003800000 */
.L_x_30:
[----:B------:R-:W-:Y:S01]  /*4080*/  ISETP.GT.AND P0, PT, R4, 0x1, PT ;  /* 0x000000010400780c */ /* 0x000fe20003f04270 */
[----:B------:R-:W-:Y:S01]  /*4090*/  ULDC.64 UR4, c[0x0][0x5c0] ;  /* 0x0001700000047ab9 */ /* 0x000fe20000000a00 */
[-C--:B------:R-:W-:Y:S01]  /*40a0*/  FMUL R24, R24, R23.reuse ;  /* 0x0000001718187220 */ /* 0x080fe20000400000 */
[-C--:B------:R-:W-:Y:S01]  /*40b0*/  FMUL R25, R25, R23.reuse ;  /* 0x0000001719197220 */ /* 0x080fe20000400000 */
[----:B------:R-:W-:Y:S01]  /*40c0*/  ISETP.GT.AND P3, PT, R3, RZ, P0 ;  /* 0x000000ff0300720c */ /* 0x000fe20000764270 */
[-C--:B------:R-:W-:Y:S01]  /*40d0*/  FMUL R26, R26, R23.reuse ;  /* 0x000000171a1a7220 */ /* 0x080fe20000400000 */
[----:B------:R-:W-:Y:S01]  /*40e0*/  LEA R6, P4, R76, UR4, 0x1 ;  /* 0x000000044c067c11 */ /* 0x000fe2000f8808ff */
[-C--:B------:R-:W-:Y:S01]  /*40f0*/  FMUL R27, R27, R23.reuse ;  /* 0x000000171b1b7220 */ /* 0x080fe20000400000 */
[----:B------:R-:W-:Y:S01]  /*4100*/  F2FP.F16.F32.PACK_AB R24, RZ, R24 ;  /* 0x00000018ff18723e */ /* 0x000fe200000000ff */
[-C--:B------:R-:W-:Y:S01]  /*4110*/  FMUL R28, R28, R23.reuse ;  /* 0x000000171c1c7220 */ /* 0x080fe20000400000 */
[----:B------:R-:W-:Y:S01]  /*4120*/  LEA.HI.X R7, R76, UR5, R75, 0x1, P4 ;  /* 0x000000054c077c11 */ /* 0x000fe2000a0f0c4b */
[----:B------:R-:W-:Y:S01]  /*4130*/  FMUL R29, R29, R23 ;  /* 0x000000171d1d7220 */ /* 0x000fe20000400000 */
[----:B------:R-:W-:Y:S01]  /*4140*/  F2FP.F16.F32.PACK_AB R25, RZ, R25 ;  /* 0x00000019ff19723e */ /* 0x000fe200000000ff */
[-C--:B------:R-:W-:Y:S01]  /*4150*/  FMUL R30, R30, R23.reuse ;  /* 0x000000171e1e7220 */ /* 0x080fe20000400000 */
[----:B------:R-:W-:Y:S01]  /*4160*/  SHF.L.U64.HI R83, R82, 0x4, R83 ;  /* 0x0000000452537819 */ /* 0x000fe20000010253 */
[----:B------:R-:W-:Y:S01]  /*4170*/  @P1 STG.E.U16 desc[UR36][R6.64], R24 ;  /* 0x0000001806001986 */ /* 0x000fe2000c101524 */
[----:B------:R-:W-:Y:S01]  /*4180*/  ISETP.GT.AND P1, PT, R4, 0x8, PT ;  /* 0x000000080400780c */ /* 0x000fe20003f24270 */
[-C--:B------:R-:W-:Y:S01]  /*4190*/  FMUL R31, R31, R23.reuse ;  /* 0x000000171f1f7220 */ /* 0x080fe20000400000 */
[C---:B------:R-:W-:Y:S01]  /*41a0*/  ISETP.GT.AND P4, PT, R3.reuse, 0x8, P0 ;  /* 0x000000080300780c */ /* 0x040fe20000784270 */
[----:B------:R-:W-:Y:S01]  /*41b0*/  @P3 STG.E.U16 desc[UR36][R6.64+0x2], R25 ;  /* 0x0000021906003986 */ /* 0x000fe2000c101524 */
[----:B------:R-:W-:Y:S01]  /*41c0*/  LEA R8, P3, R82, R6, 0x4 ;  /* 0x0000000652087211 */ /* 0x000fe200078620ff */
[-C--:B------:R-:W-:Y:S01]  /*41d0*/  FMUL R32, R32, R23.reuse ;  /* 0x0000001720207220 */ /* 0x080fe20000400000 */
[----:B------:R-:W-:Y:S01]  /*41e0*/  ISETP.GT.AND P2, PT, R3, 0x8, P2 ;  /* 0x000000080300780c */ /* 0x000fe20001744270 */
[-C--:B------:R-:W-:Y:S01]  /*41f0*/  FMUL R33, R33, R23.reuse ;  /* 0x0000001721217220 */ /* 0x080fe20000400000 */
[----:B------:R-:W-:Y:S01]  /*4200*/  ISETP.GT.AND P0, PT, R4, 0x9, PT ;  /* 0x000000090400780c */ /* 0x000fe20003f04270 */
[----:B------:R-:W-:Y:S01]  /*4210*/  IMAD.X R9, R83, 0x1, R7, P3 ;  /* 0x0000000153097824 */ /* 0x000fe200018e0607 */
[C---:B------:R-:W-:Y:S01]  /*4220*/  ISETP.GT.AND P5, PT, R3.reuse, RZ, P1 ;  /* 0x000000ff0300720c */ /* 0x040fe20000fa4270 */
[-C--:B------:R-:W-:Y:S01]  /*4230*/  FMUL R34, R34, R23.reuse ;  /* 0x0000001722227220 */ /* 0x080fe20000400000 */
[----:B------:R-:W-:Y:S01]  /*4240*/  ISETP.GT.AND P3, PT, R3, RZ, P0 ;  /* 0x000000ff0300720c */ /* 0x000fe20000764270 */
[-C--:B------:R-:W-:Y:S01]  /*4250*/  FMUL R35, R35, R23.reuse ;  /* 0x0000001723237220 */ /* 0x080fe20000400000 */
[----:B------:R-:W-:Y:S01]  /*4260*/  F2FP.F16.F32.PACK_AB R26, RZ, R26 ;  /* 0x0000001aff1a723e */ /* 0x000fe200000000ff */
[----:B------:R-:W-:Y:S01]  /*4270*/  FMUL R36, R36, R23 ;  /* 0x0000001724247220 */ /* 0x000fe20000400000 */
[----:B------:R-:W-:Y:S01]  /*4280*/  F2FP.F16.F32.PACK_AB R27, RZ, R27 ;  /* 0x0000001bff1b723e */ /* 0x000fe200000000ff */
[----:B------:R-:W-:Y:S01]  /*4290*/  FMUL R37, R37, R23 ;  /* 0x0000001725257220 */ /* 0x000fe20000400000 */
[----:B------:R-:W-:Y:S01]  /*42a0*/  F2FP.F16.F32.PACK_AB R28, RZ, R28 ;  /* 0x0000001cff1c723e */ /* 0x000fe200000000ff */
[----:B------:R-:W-:Y:S01]  /*42b0*/  @P2 STG.E.U16 desc[UR36][R8.64], R26 ;  /* 0x0000001a08002986 */ /* 0x000fe2000c101524 */
[----:B------:R-:W-:Y:S01]  /*42c0*/  F2FP.F16.F32.PACK_AB R29, RZ, R29 ;  /* 0x0000001dff1d723e */ /* 0x000fe200000000ff */
[-C--:B------:R-:W-:Y:S01]  /*42d0*/  FMUL R38, R38, R23.reuse ;  /* 0x0000001726267220 */ /* 0x080fe20000400000 */
[----:B------:R-:W-:Y:S01]  /*42e0*/  ISETP.GT.AND P2, PT, R3, 0x8, P1 ;  /* 0x000000080300780c */ /* 0x000fe20000f44270 */
[----:B------:R-:W-:Y:S01]  /*42f0*/  @P4 STG.E.U16 desc[UR36][R8.64+0x2], R27 ;  /* 0x0000021b08004986 */ /* 0x000fe2000c101524 */
[----:B------:R-:W-:Y:S01]  /*4300*/  ISETP.GT.AND P1, PT, R4, 0x10, PT ;  /* 0x000000100400780c */ /* 0x000fe20003f24270 */
[-C--:B------:R-:W-:Y:S01]  /*4310*/  FMUL R39, R39, R23.reuse ;  /* 0x0000001727277220 */ /* 0x080fe20000400000 */
[----:B------:R-:W-:Y:S01]  /*4320*/  F2FP.F16.F32.PACK_AB R30, RZ, R30 ;  /* 0x0000001eff1e723e */ /* 0x000fe200000000ff */
[----:B------:R-:W-:Y:S01]  /*4330*/  @P5 STG.E.U16 desc[UR36][R6.64+0x10], R28 ;  /* 0x0000101c06005986 */ /* 0x000fe2000c101524 */
[C---:B------:R-:W-:Y:S01]  /*4340*/  ISETP.GT.AND P4, PT, R3.reuse, RZ, P1 ;  /* 0x000000ff0300720c */ /* 0x040fe20000f84270 */
[----:B------:R-:W-:Y:S01]  /*4350*/  FMUL R40, R40, R23 ;  /* 0x0000001728287220 */ /* 0x000fe20000400000 */
[----:B------:R-:W-:Y:S01]  /*4360*/  F2FP.F16.F32.PACK_AB R31, RZ, R31 ;  /* 0x0000001fff1f723e */ /* 0x000fe200000000ff */
[----:B------:R-:W-:Y:S01]  /*4370*/  @P3 STG.E.U16 desc[UR36][R6.64+0x12], R29 ;  /* 0x0000121d06003986 */ /* 0x000fe2000c101524 */
[----:B------:R-:W-:Y:S01]  /*4380*/  ISETP.GT.AND P3, PT, R3, 0x8, P0 ;  /* 0x000000080300780c */ /* 0x000fe20000764270 */
[-C--:B------:R-:W-:Y:S01]  /*4390*/  FMUL R41, R41, R23.reuse ;  /* 0x0000001729297220 */ /* 0x080fe20000400000 */
[----:B------:R-:W-:Y:S01]  /*43a0*/  ISETP.GT.AND P0, PT, R4, 0x11, PT ;  /* 0x000000110400780c */ /* 0x000fe20003f04270 */
[----:B------:R-:W-:Y:S01]  /*43b0*/  @P2 STG.E.U16 desc[UR36][R8.64+0x10], R30 ;  /* 0x0000101e08002986 */ /* 0x000fe2000c101524 */
[----:B------:R-:W-:Y:S01]  /*43c0*/  F2FP.F16.F32.PACK_AB R32, RZ, R32 ;  /* 0x00000020ff20723e */ /* 0x000fe200000000ff */
[-C--:B------:R-:W-:Y:S01]  /*43d0*/  FMUL R42, R42, R23.reuse ;  /* 0x000000172a2a7220 */ /* 0x080fe20000400000 */
[----:B------:R-:W-:Y:S01]  /*43e0*/  ISETP.GT.AND P5, PT, R3, RZ, P0 ;  /* 0x000000ff0300720c */ /* 0x000fe200007a4270 */
[-C--:B------:R-:W-:Y:S01]  /*43f0*/  FMUL R43, R43, R23.reuse ;  /* 0x000000172b2b7220 */ /* 0x080fe20000400000 */
[----:B------:R-:W-:Y:S01]  /*4400*/  ISETP.GT.AND P2, PT, R3, 0x8, P1 ;  /* 0x000000080300780c */ /* 0x000fe20000f44270 */
[-C--:B------:R-:W-:Y:S01]  /*4410*/  FMUL R44, R44, R23.reuse ;  /* 0x000000172c2c7220 */ /* 0x080fe20000400000 */
[----:B------:R-:W-:Y:S01]  /*4420*/  ISETP.GT.AND P1, PT, R4, 0x18, PT ;  /* 0x000000180400780c */ /* 0x000fe20003f24270 */
[----:B------:R-:W-:Y:S01]  /*4430*/  FMUL R45, R45, R23 ;  /* 0x000000172d2d7220 */ /* 0x000fe20000400000 */
[----:B------:R-:W-:Y:S01]  /*4440*/  F2FP.F16.F32.PACK_AB R33, RZ, R33 ;  /* 0x00000021ff21723e */ /* 0x000fe200000000ff */
[----:B------:R-:W-:Y:S01]  /*4450*/  @P3 STG.E.U16 desc[UR36][R8.64+0x12], R31 ;  /* 0x0000121f08003986 */ /* 0x000fe2000c101524 */
[C---:B------:R-:W-:Y:S01]  /*4460*/  ISETP.GT.AND P3, PT, R3.reuse, 0x8, P0 ;  /* 0x000000080300780c */ /* 0x040fe20000764270 */
[-C--:B------:R-:W-:Y:S01]  /*4470*/  FMUL R46, R46, R23.reuse ;  /* 0x000000172e2e7220 */ /* 0x080fe20000400000 */
[----:B------:R-:W-:Y:S01]  /*4480*/  ISETP.GT.AND P0, PT, R4, 0x19, PT ;  /* 0x000000190400780c */ /* 0x000fe20003f04270 */
[----:B------:R-:W-:Y:S01]  /*4490*/  @P4 STG.E.U16 desc[UR36][R6.64+0x20], R32 ;  /* 0x0000202006004986 */ /* 0x000fe2000c101524 */
[----:B------:R-:W-:Y:S01]  /*44a0*/  ISETP.GT.AND P4, PT, R3, RZ, P1 ;  /* 0x000000ff0300720c */ /* 0x000fe20000f84270 */
[-C--:B------:R-:W-:Y:S01]  /*44b0*/  FMUL R47, R47, R23.reuse ;  /* 0x000000172f2f7220 */ /* 0x080fe20000400000 */
[----:B------:R-:W-:Y:S01]  /*44c0*/  F2FP.F16.F32.PACK_AB R34, RZ, R34 ;  /* 0x00000022ff22723e */ /* 0x000fe200000000ff */
[----:B------:R-:W-:Y:S01]  /*44d0*/  @P5 STG.E.U16 desc[UR36][R6.64+0x22], R33 ;  /* 0x0000222106005986 */ /* 0x000fe2000c101524 */
[----:B------:R-:W-:Y:S01]  /*44e0*/  ISETP.GT.AND P5, PT, R3, RZ, P0 ;  /* 0x000000ff0300720c */ /* 0x000fe200007a4270 */
[----:B------:R-:W-:Y:S01]  /*44f0*/  FMUL R48, R48, R23 ;  /* 0x0000001730307220 */ /* 0x000fe20000400000 */
[----:B------:R-:W-:Y:S01]  /*4500*/  F2FP.F16.F32.PACK_AB R35, RZ, R35 ;  /* 0x00000023ff23723e */ /* 0x000fe200000000ff */
[----:B------:R-:W-:Y:S01]  /*4510*/  @P2 STG.E.U16 desc[UR36][R8.64+0x20], R34 ;  /* 0x0000202208002986 */ /* 0x000fe2000c101524 */
[----:B------:R-:W-:Y:S01]  /*4520*/  F2FP.F16.F32.PACK_AB R36, RZ, R36 ;  /* 0x00000024ff24723e */ /* 0x000fe200000000ff */
[-C--:B------:R-:W-:Y:S01]  /*4530*/  FMUL R49, R49, R23.reuse ;  /* 0x0000001731317220 */ /* 0x080fe20000400000 */
[C---:B------:R-:W-:Y:S01]  /*4540*/  ISETP.GT.AND P2, PT, R3.reuse, 0x8, P1 ;  /* 0x000000080300780c */ /* 0x040fe20000f44270 */
[----:B------:R-:W-:Y:S01]  /*4550*/  @P3 STG.E.U16 desc[UR36][R8.64+0x22], R35 ;  /* 0x0000222308003986 */ /* 0x000fe2000c101524 */
[----:B------:R-:W-:Y:S01]  /*4560*/  ISETP.GT.AND P1, PT, R4, 0x20, PT ;  /* 0x000000200400780c */ /* 0x000fe20003f24270 */
[----:B------:R-:W-:Y:S01]  /*4570*/  FMUL R50, R50, R23 ;  /* 0x0000001732327220 */ /* 0x000fe20000400000 */
[----:B------:R-:W-:Y:S01]  /*4580*/  F2FP.F16.F32.PACK_AB R37, RZ, R37 ;  /* 0x00000025ff25723e */ /* 0x000fe200000000ff */
[----:B------:R-:W-:Y:S01]  /*4590*/  @P4 STG.E.U16 desc[UR36][R6.64+0x30], R36 ;  /* 0x0000302406004986 */ /* 0x000fe2000c101524 */
[----:B------:R-:W-:Y:S01]  /*45a0*/  ISETP.GT.AND P3, PT, R3, 0x8, P0 ;  /* 0x000000080300780c */ /* 0x000fe20000764270 */
[-C--:B------:R-:W-:Y:S01]  /*45b0*/  FMUL R51, R51, R23.reuse ;  /* 0x0000001733337220 */ /* 0x080fe20000400000 */
[----:B------:R-:W-:Y:S01]  /*45c0*/  ISETP.GT.AND P0, PT, R4, 0x21, PT ;  /* 0x000000210400780c */ /* 0x000fe20003f04270 */
[----:B------:R-:W-:Y:S01]  /*45d0*/  @P5 STG.E.U16 desc[UR36][R6.64+0x32], R37 ;  /* 0x0000322506005986 */ /* 0x000fe2000c101524 */
[----:B------:R-:W-:Y:S01]  /*45e0*/  ISETP.GT.AND P4, PT, R3, RZ, P1 ;  /* 0x000000ff0300720c */ /* 0x000fe20000f84270 */
[-C--:B------:R-:W-:Y:S01]  /*45f0*/  FMUL R52, R52, R23.reuse ;  /* 0x0000001734347220 */ /* 0x080fe20000400000 */
[----:B------:R-:W-:Y:S01]  /*4600*/  F2FP.F16.F32.PACK_AB R38, RZ, R38 ;  /* 0x00000026ff26723e */ /* 0x000fe200000000ff */
[-C--:B------:R-:W-:Y:S01]  /*4610*/  FMUL R53, R53, R23.reuse ;  /* 0x0000001735357220 */ /* 0x080fe20000400000 */
        /* <DEDUP_REMOVED lines=59> */
[----:B------:R-:W-:Y:S01]  /*49d0*/  FMUL R71, R71, R23 ;  /* 0x0000001747477220 */ /* 0x000fe20000400000 */
[----:B------:R-:W-:-:S02]  /*49e0*/  ISETP.GT.AND P5, PT, R3, RZ, P0 ;  /* 0x000000ff0300720c */ /* 0x000fc400007a4270 */
[----:B------:R-:W-:Y:S01]  /*49f0*/  F2FP.F16.F32.PACK_AB R51, RZ, R51 ;  /* 0x00000033ff33723e */ /* 0x000fe200000000ff */
[----:B------:R-:W-:Y:S01]  /*4a00*/  @P2 STG.E.U16 desc[UR36][R8.64+0x60], R50 ;  /* 0x0000603208002986 */ /* 0x000fe2000c101524 */
[----:B------:R-:W-:Y:S02]  /*4a10*/  F2FP.F16.F32.PACK_AB R52, RZ, R52 ;  /* 0x00000034ff34723e */ /* 0x000fe400000000ff */
[C---:B------:R-:W-:Y:S01]  /*4a20*/  ISETP.GT.AND P2, PT, R3.reuse, 0x8, P1 ;  /* 0x000000080300780c */ /* 0x040fe20000f44270 */
[----:B------:R-:W-:Y:S01]  /*4a30*/  @P3 STG.E.U16 desc[UR36][R8.64+0x62], R51 ;  /* 0x0000623308003986 */ /* 0x000fe2000c101524 */
[----:B------:R-:W-:Y:S02]  /*4a40*/  ISETP.GT.AND P1, PT, R4, 0x40, PT ;  /* 0x000000400400780c */ /* 0x000fe40003f24270 */
[----:B------:R-:W-:Y:S01]  /*4a50*/  F2FP.F16.F32.PACK_AB R53, RZ, R53 ;  /* 0x00000035ff35723e */ /* 0x000fe200000000ff */
[----:B------:R-:W-:Y:S01]  /*4a60*/  @P4 STG.E.U16 desc[UR36][R6.64+0x70], R52 ;  /* 0x0000703406004986 */ /* 0x000fe2000c101524 */
[----:B------:R-:W-:-:S02]  /*4a70*/  ISETP.GT.AND P3, PT, R3, 0x8, P0 ;  /* 0x000000080300780c */ /* 0x000fc40000764270 */
[----:B------:R-:W-:Y:S01]  /*4a80*/  ISETP.GT.AND P0, PT, R4, 0x41, PT ;  /* 0x000000410400780c */ /* 0x000fe20003f04270 */
[----:B------:R-:W-:Y:S01]  /*4a90*/  @P5 STG.E.U16 desc[UR36][R6.64+0x72], R53 ;  /* 0x0000723506005986 */ /* 0x000fe2000c101524 */
[C---:B------:R-:W-:Y:S02]  /*4aa0*/  ISETP.GT.AND P4, PT, R3.reuse, RZ, P1 ;  /* 0x000000ff0300720c */ /* 0x040fe40000f84270 */
[----:B------:R-:W-:Y:S02]  /*4ab0*/  ISETP.GT.AND P5, PT, R3, RZ, P0 ;  /* 0x000000ff0300720c */ /* 0x000fe400007a4270 */
[----:B------:R-:W-:Y:S02]  /*4ac0*/  F2FP.F16.F32.PACK_AB R54, RZ, R54 ;  /* 0x00000036ff36723e */ /* 0x000fe400000000ff */
[----:B------:R-:W-:Y:S02]  /*4ad0*/  F2FP.F16.F32.PACK_AB R55, RZ, R55 ;  /* 0x00000037ff37723e */ /* 0x000fe400000000ff */
[----:B------:R-:W-:Y:S01]  /*4ae0*/  F2FP.F16.F32.PACK_AB R56, RZ, R56 ;  /* 0x00000038ff38723e */ /* 0x000fe200000000ff */
[----:B------:R-:W-:Y:S01]  /*4af0*/  @P2 STG.E.U16 desc[UR36][R8.64+0x70], R54 ;  /* 0x0000703608002986 */ /* 0x000fe2000c101524 */
[----:B------:R-:W-:-:S02]  /*4b00*/  F2FP.F16.F32.PACK_AB R57, RZ, R57 ;  /* 0x00000039ff39723e */ /* 0x000fc400000000ff */
[C---:B------:R-:W-:Y:S01]  /*4b10*/  ISETP.GT.AND P1, PT, R3.reuse, 0x8, P1 ;  /* 0x000000080300780c */ /* 0x040fe20000f24270 */
[----:B------:R-:W-:Y:S01]  /*4b20*/  @P3 STG.E.U16 desc[UR36][R8.64+0x72], R55 ;  /* 0x0000723708003986 */ /* 0x000fe2000c101524 */
[C---:B------:R-:W-:Y:S02]  /*4b30*/  ISETP.GT.AND P2, PT, R3.reuse, 0x8, P0 ;  /* 0x000000080300780c */ /* 0x040fe40000744270 */
[C---:B------:R-:W-:Y:S01]  /*4b40*/  ISETP.GT.AND P0, PT, R4.reuse, 0x49, PT ;  /* 0x000000490400780c */ /* 0x040fe20003f04270 */
[----:B------:R-:W-:Y:S01]  /*4b50*/  @P4 STG.E.U16 desc[UR36][R6.64+0x80], R56 ;  /* 0x0000803806004986 */ /* 0x000fe2000c101524 */
[----:B------:R-:W-:Y:S02]  /*4b60*/  ISETP.GT.AND P4, PT, R4, 0x48, PT ;  /* 0x000000480400780c */ /* 0x000fe40003f84270 */
[----:B------:R-:W-:Y:S01]  /*4b70*/  F2FP.F16.F32.PACK_AB R58, RZ, R58 ;  /* 0x0000003aff3a723e */ /* 0x000fe200000000ff */
[----:B------:R-:W-:Y:S01]  /*4b80*/  @P5 STG.E.U16 desc[UR36][R6.64+0x82], R57 ;  /* 0x0000823906005986 */ /* 0x000fe2000c101524 */
[----:B------:R-:W-:-:S02]  /*4b90*/  ISETP.GT.AND P5, PT, R3, RZ, P4 ;  /* 0x000000ff0300720c */ /* 0x000fc400027a4270 */
[C---:B------:R-:W-:Y:S01]  /*4ba0*/  ISETP.GT.AND P3, PT, R3.reuse, RZ, P0 ;  /* 0x000000ff0300720c */ /* 0x040fe20000764270 */
[----:B------:R-:W-:Y:S01]  /*4bb0*/  @P1 STG.E.U16 desc[UR36][R8.64+0x80], R58 ;  /* 0x0000803a08001986 */ /* 0x000fe2000c101524 */
[----:B------:R-:W-:Y:S02]  /*4bc0*/  F2FP.F16.F32.PACK_AB R59, RZ, R59 ;  /* 0x0000003bff3b723e */ /* 0x000fe400000000ff */
[----:B------:R-:W-:Y:S02]  /*4bd0*/  F2FP.F16.F32.PACK_AB R60, RZ, R60 ;  /* 0x0000003cff3c723e */ /* 0x000fe400000000ff */
[C---:B------:R-:W-:Y:S01]  /*4be0*/  ISETP.GT.AND P4, PT, R3.reuse, 0x8, P4 ;  /* 0x000000080300780c */ /* 0x040fe20002784270 */
[----:B------:R-:W-:Y:S01]  /*4bf0*/  @P2 STG.E.U16 desc[UR36][R8.64+0x82], R59 ;  /* 0x0000823b08002986 */ /* 0x000fe2000c101524 */
[----:B------:R-:W-:Y:S02]  /*4c00*/  F2FP.F16.F32.PACK_AB R61, RZ, R61 ;  /* 0x0000003dff3d723e */ /* 0x000fe400000000ff */
[----:B------:R-:W-:Y:S01]  /*4c10*/  ISETP.GT.AND P2, PT, R4, 0x51, PT ;  /* 0x000000510400780c */ /* 0x000fe20003f44270 */
[----:B------:R-:W-:Y:S01]  /*4c20*/  @P5 STG.E.U16 desc[UR36][R6.64+0x90], R60 ;  /* 0x0000903c06005986 */ /* 0x000fe2000c101524 */
[----:B------:R-:W-:-:S02]  /*4c30*/  ISETP.GT.AND P5, PT, R3, 0x8, P0 ;  /* 0x000000080300780c */ /* 0x000fc400007a4270 */
[C---:B------:R-:W-:Y:S01]  /*4c40*/  ISETP.GT.AND P1, PT, R4.reuse, 0x58, PT ;  /* 0x000000580400780c */ /* 0x040fe20003f24270 */
[----:B------:R-:W-:Y:S01]  /*4c50*/  @P3 STG.E.U16 desc[UR36][R6.64+0x92], R61 ;  /* 0x0000923d06003986 */ /* 0x000fe2000c101524 */
[C---:B------:R-:W-:Y:S02]  /*4c60*/  ISETP.GT.AND P3, PT, R4.reuse, 0x50, PT ;  /* 0x000000500400780c */ /* 0x040fe40003f64270 */
[----:B------:R-:W-:Y:S01]  /*4c70*/  ISETP.GT.AND P0, PT, R4, 0x59, PT ;  /* 0x000000590400780c */ /* 0x000fe20003f04270 */
[----:B------:R-:W-:Y:S01]  /*4c80*/  @P4 IMAD.MOV.U32 R4, RZ, RZ, R8 ;  /* 0x000000ffff044224 */ /* 0x000fe200078e0008 */
[----:B------:R-:W-:Y:S01]  /*4c90*/  F2FP.F16.F32.PACK_AB R62, RZ, R62 ;  /* 0x0000003eff3e723e */ /* 0x000fe200000000ff */
[----:B------:R-:W-:Y:S01]  /*4ca0*/  @P4 IMAD.MOV.U32 R5, RZ, RZ, R9 ;  /* 0x000000ffff054224 */ /* 0x000fe200078e0009 */
[----:B------:R-:W-:Y:S02]  /*4cb0*/  F2FP.F16.F32.PACK_AB R63, RZ, R63 ;  /* 0x0000003fff3f723e */ /* 0x000fe400000000ff */
[----:B------:R-:W-:-:S02]  /*4cc0*/  F2FP.F16.F32.PACK_AB R64, RZ, R64 ;  /* 0x00000040ff40723e */ /* 0x000fc400000000ff */
[----:B------:R0:W-:Y:S01]  /*4cd0*/  @P4 STG.E.U16 desc[UR36][R4.64+0x90], R62 ;  /* 0x0000903e04004986 */ /* 0x0001e2000c101524 */
[C---:B------:R-:W-:Y:S02]  /*4ce0*/  ISETP.GT.AND P4, PT, R3.reuse, RZ, P2 ;  /* 0x000000ff0300720c */ /* 0x040fe40001784270 */
[----:B------:R-:W-:Y:S02]  /*4cf0*/  F2FP.F16.F32.PACK_AB R65, RZ, R65 ;  /* 0x00000041ff41723e */ /* 0x000fe400000000ff */
[----:B------:R-:W-:Y:S02]  /*4d00*/  ISETP.GT.AND P2, PT, R3, 0x8, P2 ;  /* 0x000000080300780c */ /* 0x000fe40001744270 */
[----:B------:R-:W-:Y:S02]  /*4d10*/  F2FP.F16.F32.PACK_AB R66, RZ, R66 ;  /* 0x00000042ff42723e */ /* 0x000fe400000000ff */
[----:B------:R-:W-:Y:S02]  /*4d20*/  F2FP.F16.F32.PACK_AB R67, RZ, R67 ;  /* 0x00000043ff43723e */ /* 0x000fe400000000ff */
[----:B------:R-:W-:Y:S01]  /*4d30*/  F2FP.F16.F32.PACK_AB R68, RZ, R68 ;  /* 0x00000044ff44723e */ /* 0x000fe200000000ff */
[----:B0-----:R-:W-:Y:S01]  /*4d40*/  @P5 IMAD.MOV.U32 R4, RZ, RZ, R8 ;  /* 0x000000ffff045224 */ /* 0x001fe200078e0008 */
[----:B------:R-:W-:Y:S01]  /*4d50*/  F2FP.F16.F32.PACK_AB R69, RZ, R69 ;  /* 0x00000045ff45723e */ /* 0x000fe200000000ff */
[----:B------:R-:W-:Y:S01]  /*4d60*/  @P5 IMAD.MOV.U32 R5, RZ, RZ, R9 ;  /* 0x000000ffff055224 */ /* 0x000fe200078e0009 */
[----:B------:R-:W-:-:S02]  /*4d70*/  F2FP.F16.F32.PACK_AB R70, RZ, R70 ;  /* 0x00000046ff46723e */ /* 0x000fc400000000ff */
[----:B------:R-:W-:Y:S02]  /*4d80*/  F2FP.F16.F32.PACK_AB R71, RZ, R71 ;  /* 0x00000047ff47723e */ /* 0x000fe400000000ff */
[----:B------:R0:W-:Y:S01]  /*4d90*/  @P5 STG.E.U16 desc[UR36][R4.64+0x92], R63 ;  /* 0x0000923f04005986 */ /* 0x0001e2000c101524 */
[C---:B------:R-:W-:Y:S02]  /*4da0*/  ISETP.GT.AND P5, PT, R3.reuse, RZ, P3 ;  /* 0x000000ff0300720c */ /* 0x040fe40001fa4270 */
[----:B------:R-:W-:-:S11]  /*4db0*/  ISETP.GT.AND P3, PT, R3, 0x8, P3 ;  /* 0x000000080300780c */ /* 0x000fd60001f64270 */
[----:B0-----:R-:W-:Y:S02]  /*4dc0*/  @P5 IMAD.MOV.U32 R4, RZ, RZ, R6 ;  /* 0x000000ffff045224 */ /* 0x001fe400078e0006 */
[----:B------:R-:W-:-:S05]  /*4dd0*/  @P5 IMAD.MOV.U32 R5, RZ, RZ, R7 ;  /* 0x000000ffff055224 */ /* 0x000fca00078e0007 */
[----:B------:R0:W-:Y:S01]  /*4de0*/  @P5 STG.E.U16 desc[UR36][R4.64+0xa0], R64 ;  /* 0x0000a04004005986 */ /* 0x0001e2000c101524 */
[C---:B------:R-:W-:Y:S02]  /*4df0*/  ISETP.GT.AND P5, PT, R3.reuse, RZ, P0 ;  /* 0x000000ff0300720c */ /* 0x040fe400007a4270 */
[----:B------:R-:W-:Y:S01]  /*4e00*/  ISETP.GT.AND P0, PT, R3, 0x8, P0 ;  /* 0x000000080300780c */ /* 0x000fe20000704270 */
[----:B0-----:R-:W-:Y:S02]  /*4e10*/  @P4 IMAD.MOV.U32 R4, RZ, RZ, R6 ;  /* 0x000000ffff044224 */ /* 0x001fe400078e0006 */
[----:B------:R-:W-:-:S05]  /*4e20*/  @P4 IMAD.MOV.U32 R5, RZ, RZ, R7 ;  /* 0x000000ffff054224 */ /* 0x000fca00078e0007 */
[----:B------:R0:W-:Y:S01]  /*4e30*/  @P4 STG.E.U16 desc[UR36][R4.64+0xa2], R65 ;  /* 0x0000a24104004986 */ /* 0x0001e2000c101524 */
[C---:B------:R-:W-:Y:S02]  /*4e40*/  ISETP.GT.AND P4, PT, R3.reuse, RZ, P1 ;  /* 0x000000ff0300720c */ /* 0x040fe40000f84270 */
[----:B------:R-:W-:Y:S01]  /*4e50*/  ISETP.GT.AND P1, PT, R3, 0x8, P1 ;  /* 0x000000080300780c */ /* 0x000fe20000f24270 */
[----:B0-----:R-:W-:Y:S02]  /*4e60*/  @P3 IMAD.MOV.U32 R4, RZ, RZ, R8 ;  /* 0x000000ffff043224 */ /* 0x001fe400078e0008 */
[----:B------:R-:W-:-:S05]  /*4e70*/  @P3 IMAD.MOV.U32 R5, RZ, RZ, R9 ;  /* 0x000000ffff053224 */ /* 0x000fca00078e0009 */
[----:B------:R0:W-:Y:S02]  /*4e80*/  @P3 STG.E.U16 desc[UR36][R4.64+0xa0], R66 ;  /* 0x0000a04204003986 */ /* 0x0001e4000c101524 */
[----:B0-----:R-:W-:Y:S02]  /*4e90*/  @P2 IMAD.MOV.U32 R4, RZ, RZ, R8 ;  /* 0x000000ffff042224 */ /* 0x001fe400078e0008 */
[----:B------:R-:W-:-:S05]  /*4ea0*/  @P2 IMAD.MOV.U32 R5, RZ, RZ, R9 ;  /* 0x000000ffff052224 */ /* 0x000fca00078e0009 */
[----:B------:R0:W-:Y:S02]  /*4eb0*/  @P2 STG.E.U16 desc[UR36][R4.64+0xa2], R67 ;  /* 0x0000a24304002986 */ /* 0x0001e4000c101524 */
[----:B0-----:R-:W-:Y:S02]  /*4ec0*/  @P4 IMAD.MOV.U32 R4, RZ, RZ, R6 ;  /* 0x000000ffff044224 */ /* 0x001fe400078e0006 */
[----:B------:R-:W-:-:S05]  /*4ed0*/  @P4 IMAD.MOV.U32 R5, RZ, RZ, R7 ;  /* 0x000000ffff054224 */ /* 0x000fca00078e0007 */
[----:B------:R0:W-:Y:S04]  /*4ee0*/  @P4 STG.E.U16 desc[UR36][R4.64+0xb0], R68 ;  /* 0x0000b04404004986 */ /* 0x0001e8000c101524 */
[----:B------:R1:W-:Y:S01]  /*4ef0*/  @P5 STG.E.U16 desc[UR36][R6.64+0xb2], R69 ;  /* 0x0000b24506005986 */ /* 0x0003e2000c101524 */
[----:B0-----:R-:W-:Y:S02]  /*4f00*/  @P1 IMAD.MOV.U32 R4, RZ, RZ, R8 ;  /* 0x000000ffff041224 */ /* 0x001fe400078e0008 */
[----:B------:R-:W-:-:S05]  /*4f10*/  @P1 IMAD.MOV.U32 R5, RZ, RZ, R9 ;  /* 0x000000ffff051224 */ /* 0x000fca00078e0009 */
[----:B------:R1:W-:Y:S04]  /*4f20*/  @P1 STG.E.U16 desc[UR36][R4.64+0xb0], R70 ;  /* 0x0000b04604001986 */ /* 0x0003e8000c101524 */
[----:B------:R1:W-:Y:S02]  /*4f30*/  @P0 STG.E.U16 desc[UR36][R8.64+0xb2], R71 ;  /* 0x0000b24708000986 */ /* 0x0003e4000c101524 */
.L_x_123:
[----:B------:R-:W-:Y:S05]  /*4f40*/  BSYNC B0 ;  /* 0x0000000000007941 */ /* 0x000fea0003800000 */
.L_x_29:
[----:B------:R-:W-:Y:S01]  /*4f50*/  ULDC UR4, c[0x0][0xc] ;  /* 0x0000030000047ab9 */ /* 0x000fe20000000800 */
[----:B------:R-:W-:Y:S01]  /*4f60*/  ULDC UR5, c[0x0][0x10] ;  /* 0x0000040000057ab9 */ /* 0x000fe20000000800 */
[----:B------:R-:W0:Y:S01]  /*4f70*/  LDC R3, c[0x0][0x14] ;  /* 0x00000500ff037b82 */ /* 0x000e220000000800 */
[----:B------:R-:W-:Y:S01]  /*4f80*/  UIMAD.WIDE.U32 UR4, UR4, UR5, URZ ;  /* 0x00000005040472a5 */ /* 0x000fe2000f8e003f */
[----:B------:R-:W-:Y:S02]  /*4f90*/  IMAD.MOV.U32 R76, RZ, RZ, -0x1 ;  /* 0xffffffffff4c7424 */ /* 0x000fe400078e00ff */
[----:B------:R-:W-:-:S03]  /*4fa0*/  IMAD.MOV.U32 R73, RZ, RZ, -0x1 ;  /* 0xffffffffff497424 */ /* 0x000fc600078e00ff */
[----:B0-----:R-:W-:-:S04]  /*4fb0*/  IMAD.WIDE.U32 R16, R3, UR4, R16 ;  /* 0x0000000403107c25 */ /* 0x001fc8000f8e0010 */
[----:B------:R-:W-:Y:S01]  /*4fc0*/  IMAD R3, R3, UR5, RZ ;  /* 0x0000000503037c24 */ /* 0x000fe2000f8e02ff */
[----:B------:R-:W-:Y:S02]  /*4fd0*/  ULDC.64 UR4, c[0x0][0x650] ;  /* 0x0001940000047ab9 */ /* 0x000fe40000000a00 */
[----:B------:R-:W-:Y:S01]  /*4fe0*/  ISETP.GE.U32.AND P0, PT, R16, UR4, PT ;  /* 0x0000000410007c0c */ /* 0x000fe2000bf06070 */
[--C-:B------:R-:W-:Y:S01]  /*4ff0*/  IMAD.IADD R17, R17, 0x1, R3.reuse ;  /* 0x0000000111117824 */ /* 0x100fe200078e0203 */
[----:B------:R-:W-:-:S04]  /*5000*/  PRMT R3, RZ, 0x7610, R3 ;  /* 0x00007610ff037816 */ /* 0x000fc80000000003 */
[----:B------:R-:W-:-:S13]  /*5010*/  ISETP.GE.U32.AND.EX P0, PT, R17, UR5, PT, P0 ;  /* 0x0000000511007c0c */ /* 0x000fda000bf06100 */
[----:B------:R-:W-:Y:S05]  /*5020*/  @P0 BRA `(.L_x_124) ;  /* 0x0000000400640947 */ /* 0x000fea0003800000 */
[----:B---3--:R-:W0:Y:S01]  /*5030*/  S2R R12, SR_CTAID.X ;  /* 0x00000000000c7919 */ /* 0x008e220000002500 */
[----:B------:R-:W3:Y:S01]  /*5040*/  LDC.64 R10, c[0x0][0x628] ;  /* 0x00018a00ff0a7b82 */ /* 0x000ee20000000a00 */
[----:B------:R-:W-:Y:S01]  /*5050*/  ULDC UR4, c[0x0][0x150] ;  /* 0x0000540000047ab9 */ /* 0x000fe20000000800 */
[----:B-12-4-:R-:W-:Y:S01]  /*5060*/  IMAD.MOV.U32 R8, RZ, RZ, R16 ;  /* 0x000000ffff087224 */ /* 0x016fe200078e0010 */
[----:B-----5:R-:W1:Y:S01]  /*5070*/  S2R R24, SR_CTAID.Y ;  /* 0x0000000000187919 */ /* 0x020e620000002600 */
[----:B------:R-:W-:-:S04]  /*5080*/  IMAD.MOV.U32 R9, RZ, RZ, R17 ;  /* 0x000000ffff097224 */ /* 0x000fc800078e0011 */
[----:B------:R-:W2:Y:S08]  /*5090*/  LDC R21, c[0x0][0x144] ;  /* 0x00005100ff157b82 */ /* 0x000eb00000000800 */
[----:B------:R-:W4:Y:S08]  /*50a0*/  LDC R0, c[0x0][0x630] ;  /* 0x00018c00ff007b82 */ /* 0x000f300000000800 */
[----:B------:R-:W1:Y:S01]  /*50b0*/  LDC.64 R14, c[0x0][0x620] ;  /* 0x00018800ff0e7b82 */ /* 0x000e620000000a00 */
[----:B---3--:R-:W-:-:S04]  /*50c0*/  ISETP.NE.U32.AND P0, PT, R10, RZ, PT ;  /* 0x000000ff0a00720c */ /* 0x008fc80003f05070 */
[----:B------:R-:W-:Y:S02]  /*50d0*/  ISETP.NE.AND.EX P0, PT, R11, RZ, PT, P0 ;  /* 0x000000ff0b00720c */ /* 0x000fe40003f05300 */
[----:B0-----:R-:W-:-:S05]  /*50e0*/  I2FP.F32.U32 R3, R12 ;  /* 0x0000000c00037245 */ /* 0x001fca0000201000 */
[----:B------:R-:W-:-:S04]  /*50f0*/  FMUL R3, R3, UR4 ;  /* 0x0000000403037c20 */ /* 0x000fc80008400000 */
[----:B------:R0:W3:Y:S02]  /*5100*/  F2I.U32.TRUNC.NTZ R20, R3 ;  /* 0x0000000300147305 */ /* 0x0000e4000020f000 */
[----:B--2-4-:R-:W-:Y:S05]  /*5110*/  @!P0 BRA `(.L_x_125) ;  /* 0x0000000000288947 */ /* 0x014fea0003800000 */
[----:B0-----:R-:W0:Y:S02]  /*5120*/  LDC R3, c[0x0][0x634] ;  /* 0x00018d00ff037b82 */ /* 0x001e240000000800 */
        /* <DEDUP_REMOVED lines=9> */
.L_x_125:
[----:B------:R-:W2:Y:S01]  /*51c0*/  LDC.64 R28, c[0x0][0x640] ;  /* 0x00019000ff1c7b82 */ /* 0x000ea20000000a00 */
[-CC-:B------:R-:W-:Y:S01]  /*51d0*/  SHF.R.U64 R73, R8, R0.reuse, R9.reuse ;  /* 0x0000000008497219 */ /* 0x180fe20000001209 */
[----:B---3--:R-:W-:Y:S01]  /*51e0*/  IMAD.MOV R20, RZ, RZ, -R20 ;  /* 0x000000ffff147224 */ /* 0x008fe200078e0a14 */
[----:B------:R-:W-:Y:S01]  /*51f0*/  SHF.R.U32.HI R0, RZ, R0, R9 ;  /* 0x00000000ff007219 */ /* 0x000fe20000011609 */
[----:B------:R-:W-:Y:S01]  /*5200*/  ULDC UR4, c[0x0][0x154] ;  /* 0x0000550000047ab9 */ /* 0x000fe20000000800 */
[----:B0-----:R-:W-:Y:S01]  /*5210*/  IADD3 R3, P0, RZ, -R73, RZ ;  /* 0x80000049ff037210 */ /* 0x001fe20007f1e0ff */
[----:B------:R-:W-:Y:S02]  /*5220*/  IMAD R21, R21, R20, R12 ;  /* 0x0000001415157224 */ /* 0x000fe400078e020c */
[----:B------:R-:W0:Y:S01]  /*5230*/  LDC R6, c[0x0][0x618] ;  /* 0x00018600ff067b82 */ /* 0x000e220000000800 */
[----:B------:R-:W-:Y:S02]  /*5240*/  IMAD.MOV.U32 R7, RZ, RZ, 0x1 ;  /* 0x00000001ff077424 */ /* 0x000fe400078e00ff */
[----:B------:R-:W-:-:S04]  /*5250*/  IMAD.X R5, RZ, RZ, ~R0, P0 ;  /* 0x000000ffff057224 */ /* 0x000fc800000e0e00 */
[-C--:B-1----:R-:W-:Y:S01]  /*5260*/  IMAD R0, R5, R14.reuse, RZ ;  /* 0x0000000e05007224 */ /* 0x082fe200078e02ff */
[----:B------:R-:W1:Y:S01]  /*5270*/  LDC R8, c[0x0][0x608] ;  /* 0x00018200ff087b82 */ /* 0x000e620000000800 */
[----:B------:R-:W-:-:S04]  /*5280*/  IMAD.WIDE.U32 R4, R3, R14, R16 ;  /* 0x0000000e03047225 */ /* 0x000fc800078e0010 */
[----:B------:R-:W-:Y:S01]  /*5290*/  IMAD R3, R3, R15, R0 ;  /* 0x0000000f03037224 */ /* 0x000fe200078e0200 */
[----:B------:R-:W-:Y:S02]  /*52a0*/  I2FP.F32.U32 R0, R24 ;  /* 0x0000001800007245 */ /* 0x000fe40000201000 */
[----:B------:R-:W3:Y:S01]  /*52b0*/  LDC R26, c[0x0][0x658] ;  /* 0x00019600ff1a7b82 */ /* 0x000ee20000000800 */
[----:B------:R-:W-:Y:S01]  /*52c0*/  IMAD.IADD R3, R5, 0x1, R3 ;  /* 0x0000000105037824 */ /* 0x000fe200078e0203 */
[----:B--2---:R-:W-:Y:S01]  /*52d0*/  ISETP.NE.U32.AND P0, PT, R28, RZ, PT ;  /* 0x000000ff1c00720c */ /* 0x004fe20003f05070 */
[----:B------:R-:W-:Y:S01]  /*52e0*/  FMUL R0, R0, UR4 ;  /* 0x0000000400007c20 */ /* 0x000fe20008400000 */
[----:B------:R-:W-:Y:S02]  /*52f0*/  IMAD.MOV.U32 R5, RZ, RZ, -0x1 ;  /* 0xffffffffff057424 */ /* 0x000fe400078e00ff */
[----:B------:R-:W-:Y:S01]  /*5300*/  ISETP.NE.AND.EX P0, PT, R29, RZ, PT, P0 ;  /* 0x000000ff1d00720c */ /* 0x000fe20003f05300 */
[----:B------:R2:W4:Y:S01]  /*5310*/  F2I.U32.TRUNC.NTZ R13, R0 ;  /* 0x00000000000d7305 */ /* 0x000522000020f000 */
[----:B------:R-:W2:Y:S01]  /*5320*/  LDC R15, c[0x0][0x148] ;  /* 0x00005200ff0f7b82 */ /* 0x000ea20000000800 */
[----:B0-----:R-:W-:-:S02]  /*5330*/  SHF.R.U64 R12, R4, R6, R3 ;  /* 0x00000006040c7219 */ /* 0x001fc40000001203 */
[----:B------:R-:W-:-:S05]  /*5340*/  SHF.R.U32.HI R3, RZ, R6, R3 ;  /* 0x00000006ff037219 */ /* 0x000fca0000011603 */
[----:B------:R-:W0:Y:S01]  /*5350*/  LDC R20, c[0x0][0x600] ;  /* 0x00018000ff147b82 */ /* 0x000e220000000800 */
[-CC-:B-1----:R-:W-:Y:S02]  /*5360*/  SHF.R.U64 R10, R12, R8.reuse, R3.reuse ;  /* 0x000000080c0a7219 */ /* 0x182fe40000001203 */
[----:B------:R-:W-:-:S05]  /*5370*/  SHF.R.U32.HI R3, RZ, R8, R3 ;  /* 0x00000008ff037219 */ /* 0x000fca0000011603 */
[----:B------:R-:W1:Y:S01]  /*5380*/  LDC R27, c[0x0][0x648] ;  /* 0x00019200ff1b7b82 */ /* 0x000e620000000800 */
[-C--:B---3--:R-:W-:Y:S02]  /*5390*/  SHF.L.U32 R4, R5, R26.reuse, RZ ;  /* 0x0000001a05047219 */ /* 0x088fe400000006ff */
[-CC-:B------:R-:W-:Y:S02]  /*53a0*/  SHF.R.U64 R14, R10, R26.reuse, R3.reuse ;  /* 0x0000001a0a0e7219 */ /* 0x180fe40000001203 */
[----:B------:R-:W-:Y:S02]  /*53b0*/  SHF.R.U32.HI R5, RZ, R26, R3 ;  /* 0x0000001aff057219 */ /* 0x000fe40000011603 */
[----:B------:R-:W-:Y:S01]  /*53c0*/  LOP3.LUT R25, RZ, R4, RZ, 0x33, !PT ;  /* 0x00000004ff197212 */ /* 0x000fe200078e33ff */
[----:B------:R-:W3:Y:S01]  /*53d0*/  LDC R30, c[0x0][0x638] ;  /* 0x00018e00ff1e7b82 */ /* 0x000ee20000000800 */
[----:B------:R-:W-:Y:S01]  /*53e0*/  SHF.L.U32 R26, R7, R26, RZ ;  /* 0x0000001a071a7219 */ /* 0x000fe200000006ff */
[----:B------:R-:W-:-:S06]  /*53f0*/  IMAD.MOV.U32 R4, RZ, RZ, R14 ;  /* 0x000000ffff047224 */ /* 0x000fcc00078e000e */
[----:B------:R-:W0:Y:S01]  /*5400*/  LDC R31, c[0x0][0x610] ;  /* 0x00018400ff1f7b82 */ /* 0x000e220000000800 */
[----:B----4-:R-:W-:Y:S05]  /*5410*/  @!P0 BRA `(.L_x_126) ;  /* 0x0000000000288947 */ /* 0x010fea0003800000 */
[----:B------:R-:W4:Y:S02]  /*5420*/  LDC R3, c[0x0][0x64c] ;  /* 0x00019300ff037b82 */ /* 0x000f240000000800 */
[----:B----4-:R-:W-:-:S05]  /*5430*/  IADD3 R3, P0, R14, R3, RZ ;  /* 0x000000030e037210 */ /* 0x010fca0007f1e0ff */
        /* <DEDUP_REMOVED lines=8> */
.L_x_126:
[----:B------:R-:W-:Y:S01]  /*54c0*/  ISETP.NE.AND P0, PT, R2, 0x1, PT ;  /* 0x000000010200780c */ /* 0x000fe20003f05270 */
[----:B0-----:R-:W-:Y:S01]  /*54d0*/  VIADD R7, R20, 0xffffffff ;  /* 0xffffffff14077836 */ /* 0x001fe20000000000 */
[----:B-12---:R-:W-:Y:S01]  /*54e0*/  SHF.R.U64 R0, R4, R27, R5 ;  /* 0x0000001b04007219 */ /* 0x006fe20000001205 */
[----:B------:R-:W-:Y:S01]  /*54f0*/  IMAD.MOV R13, RZ, RZ, -R13 ;  /* 0x000000ffff0d7224 */ /* 0x000fe200078e0a0d */
[----:B------:R-:W-:Y:S01]  /*5500*/  LOP3.LUT R5, R10, R25, RZ, 0xc0, !PT ;  /* 0x000000190a057212 */ /* 0x000fe200078ec0ff */
[----:B------:R-:W-:Y:S01]  /*5510*/  IMAD.MOV.U32 R4, RZ, RZ, 0x1 ;  /* 0x00000001ff047424 */ /* 0x000fe200078e00ff */
[----:B------:R-:W-:Y:S01]  /*5520*/  LOP3.LUT R12, R12, R7, RZ, 0xc0, !PT ;  /* 0x000000070c0c7212 */ /* 0x000fe200078ec0ff */
[----:B------:R-:W-:Y:S02]  /*5530*/  IMAD.MOV R3, RZ, RZ, -R0 ;  /* 0x000000ffff037224 */ /* 0x000fe400078e0a00 */
[----:B------:R-:W-:Y:S02]  /*5540*/  IMAD R0, R26, R0, R5 ;  /* 0x000000001a007224 */ /* 0x000fe400078e0205 */
[----:B---3--:R-:W-:-:S02]  /*5550*/  IMAD R3, R3, R30, R14 ;  /* 0x0000001e03037224 */ /* 0x008fc400078e020e */
[----:B------:R-:W-:Y:S02]  /*5560*/  @P0 IMAD R21, R15, R13, R24 ;  /* 0x0000000d0f150224 */ /* 0x000fe400078e0218 */
[----:B------:R-:W-:Y:S01]  /*5570*/  IMAD R5, R3, R20, R12 ;  /* 0x0000001403057224 */ /* 0x000fe200078e020c */
[----:B------:R-:W-:Y:S01]  /*5580*/  PRMT R3, R4, 0x7610, R3 ;  /* 0x0000761004037816 */ /* 0x000fe20000000003 */
[----:B------:R-:W-:-:S05]  /*5590*/  IMAD R0, R0, R31, R21 ;  /* 0x0000001f00007224 */ /* 0x000fca00078e0215 */
[----:B------:R-:W-:Y:S02]  /*55a0*/  SEL R76, R5, R0, !P0 ;  /* 0x00000000054c7207 */ /* 0x000fe40004000000 */
[----:B------:R-:W-:-:S07]  /*55b0*/  SEL R0, R0, R5, !P0 ;  /* 0x0000000500007207 */ /* 0x000fce0004000000 */
.L_x_124:
[----:B------:R-:W-:Y:S01]  /*55c0*/  LOP3.LUT P0, RZ, R3, 0xff, RZ, 0xc0, !PT ;  /* 0x000000ff03ff7812 */ /* 0x000fe2000780c0ff */
[----:B------:R-:W-:-:S12]  /*55d0*/  IMAD.MOV.U32 R75, RZ, RZ, R0 ;  /* 0x000000ffff4b7224 */ /* 0x000fd800078e0000 */
[----:B------:R-:W-:Y:S05]  /*55e0*/  @P0 BRA `(.L_x_127) ;  /* 0xffffffbc003c0947 */ /* 0x000fea000383ffff */
[----:B------:R-:W-:Y:S05]  /*55f0*/  EXIT ;  /* 0x000000000000794d */ /* 0x000fea0003800000 */
.L_x_4:
[----:B0-----:R-:W-:Y:S01]  /*5600*/  ULDC.64 UR4, c[0x0][0x650] ;  /* 0x0001940000047ab9 */ /* 0x001fe20000000a00 */
        /* <DEDUP_REMOVED lines=25> */
.L_x_129:
[--C-:B------:R-:W-:Y:S01]  /*57a0*/  SHF.R.U64 R12, R10, R14, R11.reuse ;  /* 0x0000000e0a0c7219 */ /* 0x100fe2000000120b */
[----:B------:R-:W0:Y:S01]  /*57b0*/  LDC R22, c[0x0][0x618] ;  /* 0x00018600ff167b82 */ /* 0x000e220000000800 */
[----:B------:R-:W-:Y:S01]  /*57c0*/  I2FP.F32.U32 R6, R4 ;  /* 0x0000000400067245 */ /* 0x000fe20000201000 */
[----:B------:R-:W-:Y:S01]  /*57d0*/  ULDC UR4, c[0x0][0x150] ;  /* 0x0000540000047ab9 */ /* 0x000fe20000000800 */
[----:B------:R-:W-:Y:S02]  /*57e0*/  SHF.R.U32.HI R5, RZ, R14, R11 ;  /* 0x0000000eff057219 */ /* 0x000fe4000001160b */
[----:B------:R-:W-:Y:S01]  /*57f0*/  IADD3 R9, P0, RZ, -R12, RZ ;  /* 0x8000000cff097210 */ /* 0x000fe20007f1e0ff */
[----:B------:R-:W-:Y:S01]  /*5800*/  FMUL R11, R6, UR4 ;  /* 0x00000004060b7c20 */ /* 0x000fe20008400000 */
[----:B------:R-:W-:Y:S01]  /*5810*/  ULDC UR4, c[0x0][0x154] ;  /* 0x0000550000047ab9 */ /* 0x000fe20000000800 */
[----:B------:R-:W1:Y:S02]  /*5820*/  LDC.64 R24, c[0x0][0x640] ;  /* 0x00019000ff187b82 */ /* 0x000e640000000a00 */
[----:B------:R-:W-:-:S02]  /*5830*/  IMAD.X R5, RZ, RZ, ~R5, P0 ;  /* 0x000000ffff057224 */ /* 0x000fc400000e0e05 */
[----:B------:R-:W2:Y:S01]  /*5840*/  F2I.U32.TRUNC.NTZ R11, R11 ;  /* 0x0000000b000b7305 */ /* 0x000ea2000020f000 */
[----:B------:R-:W-:-:S03]  /*5850*/  IMAD.WIDE.U32 R6, R9, R20, R16 ;  /* 0x0000001409067225 */ /* 0x000fc600078e0010 */
[----:B------:R-:W3:Y:S01]  /*5860*/  LDC R13, c[0x0][0x144] ;  /* 0x00005100ff0d7b82 */ /* 0x000ee20000000800 */
[----:B------:R-:W-:-:S04]  /*5870*/  IMAD R8, R5, R20, RZ ;  /* 0x0000001405087224 */ /* 0x000fc800078e02ff */
[----:B------:R-:W-:Y:S02]  /*5880*/  IMAD R5, R9, R21, R8 ;  /* 0x0000001509057224 */ /* 0x000fe400078e0208 */
[----:B------:R-:W-:Y:S01]  /*5890*/  IMAD.MOV.U32 R8, RZ, RZ, -0x1 ;  /* 0xffffffffff087424 */ /* 0x000fe200078e00ff */
[----:B------:R-:W4:Y:S01]  /*58a0*/  LDC R14, c[0x0][0x608] ;  /* 0x00018200ff0e7b82 */ /* 0x000f220000000800 */
[----:B------:R-:W-:Y:S01]  /*58b0*/  IMAD.IADD R5, R7, 0x1, R5 ;  /* 0x0000000107057824 */ /* 0x000fe200078e0205 */
[----:B------:R-:W-:-:S04]  /*58c0*/  I2FP.F32.U32 R7, R3 ;  /* 0x0000000300077245 */ /* 0x000fc80000201000 */
[-C--:B0-----:R-:W-:Y:S01]  /*58d0*/  SHF.R.U64 R10, R6, R22.reuse, R5 ;  /* 0x00000016060a7219 */ /* 0x081fe20000001205 */
[----:B--2---:R-:W-:Y:S01]  /*58e0*/  IMAD.MOV R6, RZ, RZ, -R11 ;  /* 0x000000ffff067224 */ /* 0x004fe200078e0a0b */
[----:B------:R-:W0:Y:S01]  /*58f0*/  LDC R9, c[0x0][0x658] ;  /* 0x00019600ff097b82 */ /* 0x000e220000000800 */
[----:B-1----:R-:W-:Y:S01]  /*5900*/  ISETP.NE.U32.AND P0, PT, R24, RZ, PT ;  /* 0x000000ff1800720c */ /* 0x002fe20003f05070 */
[----:B------:R-:W-:Y:S01]  /*5910*/  FMUL R7, R7, UR4 ;  /* 0x0000000407077c20 */ /* 0x000fe20008400000 */
[----:B------:R-:W-:Y:S02]  /*5920*/  SHF.R.U32.HI R5, RZ, R22, R5 ;  /* 0x00000016ff057219 */ /* 0x000fe40000011605 */
[----:B------:R-:W-:-:S03]  /*5930*/  ISETP.NE.AND.EX P0, PT, R25, RZ, PT, P0 ;  /* 0x000000ff1900720c */ /* 0x000fc60003f05300 */
[----:B------:R-:W1:Y:S01]  /*5940*/  LDC R20, c[0x0][0x148] ;  /* 0x00005200ff147b82 */ /* 0x000e620000000800 */
[----:B---3--:R-:W-:Y:S02]  /*5950*/  IMAD R23, R13, R6, R4 ;  /* 0x000000060d177224 */ /* 0x008fe400078e0204 */
[----:B------:R-:W-:-:S05]  /*5960*/  IMAD.MOV.U32 R6, RZ, RZ, 0x1 ;  /* 0x00000001ff067424 */ /* 0x000fca00078e00ff */
[----:B------:R-:W2:Y:S01]  /*5970*/  LDC R21, c[0x0][0x600] ;  /* 0x00018000ff157b82 */ /* 0x000ea20000000800 */
[-CC-:B----4-:R-:W-:Y:S02]  /*5980*/  SHF.R.U64 R13, R10, R14.reuse, R5.reuse ;  /* 0x0000000e0a0d7219 */ /* 0x190fe40000001205 */
[----:B------:R-:W-:Y:S02]  /*5990*/  SHF.R.U32.HI R4, RZ, R14, R5 ;  /* 0x0000000eff047219 */ /* 0x000fe40000011605 */
[----:B------:R3:W4:Y:S03]  /*59a0*/  F2I.U32.TRUNC.NTZ R14, R7 ;  /* 0x00000007000e7305 */ /* 0x000726000020f000 */
[----:B------:R-:W1:Y:S01]  /*59b0*/  LDC R26, c[0x0][0x648] ;  /* 0x00019200ff1a7b82 */ /* 0x000e620000000800 */
[-C--:B0-----:R-:W-:Y:S02]  /*59c0*/  SHF.R.U64 R15, R13, R9.reuse, R4 ;  /* 0x000000090d0f7219 */ /* 0x081fe40000001204 */
[----:B------:R-:W-:-:S02]  /*59d0*/  SHF.L.U32 R8, R8, R9, RZ ;  /* 0x0000000908087219 */ /* 0x000fc400000006ff */
[-C--:B------:R-:W-:Y:S01]  /*59e0*/  SHF.R.U32.HI R5, RZ, R9.reuse, R4 ;  /* 0x00000009ff057219 */ /* 0x080fe20000011604 */
[----:B------:R-:W-:Y:S01]  /*59f0*/  IMAD.MOV.U32 R4, RZ, RZ, R15 ;  /* 0x000000ffff047224 */ /* 0x000fe200078e000f */
[----:B------:R-:W-:Y:S01]  /*5a00*/  SHF.L.U32 R22, R6, R9, RZ ;  /* 0x0000000906167219 */ /* 0x000fe200000006ff */
[----:B------:R-:W0:Y:S01]  /*5a10*/  LDC R27, c[0x0][0x638] ;  /* 0x00018e00ff1b7b82 */ /* 0x000e220000000800 */
[----:B------:R-:W-:-:S07]  /*5a20*/  LOP3.LUT R28, RZ, R8, RZ, 0x33, !PT ;  /* 0x00000008ff1c7212 */ /* 0x000fce00078e33ff */
        /* <DEDUP_REMOVED lines=12> */
.L_x_130:
[----:B------:R-:W-:Y:S01]  /*5af0*/  ISETP.NE.AND P0, PT, R2, 0x1, PT ;  /* 0x000000010200780c */ /* 0x000fe20003f05270 */
[----:B--2---:R-:W-:Y:S01]  /*5b00*/  VIADD R7, R21, 0xffffffff ;  /* 0xffffffff15077836 */ /* 0x004fe20000000000 */
[----:B-1----:R-:W-:Y:S01]  /*5b10*/  SHF.R.U64 R5, R4, R26, R5 ;  /* 0x0000001a04057219 */ /* 0x002fe20000001205 */
[----:B------:R-:W-:Y:S01]  /*5b20*/  IMAD.MOV R14, RZ, RZ, -R14 ;  /* 0x000000ffff0e7224 */ /* 0x000fe200078e0a0e */
[----:B------:R-:W-:Y:S01]  /*5b30*/  LOP3.LUT R4, R13, R28, RZ, 0xc0, !PT ;  /* 0x0000001c0d047212 */ /* 0x000fe200078ec0ff */
[----:B------:R-:W-:Y:S01]  /*5b40*/  IMAD.MOV.U32 R8, RZ, RZ, R12 ;  /* 0x000000ffff087224 */ /* 0x000fe200078e000c */
[----:B------:R-:W-:Y:S01]  /*5b50*/  LOP3.LUT R10, R10, R7, RZ, 0xc0, !PT ;  /* 0x000000070a0a7212 */ /* 0x000fe200078ec0ff */
[----:B------:R-:W-:Y:S02]  /*5b60*/  IMAD.MOV R6, RZ, RZ, -R5 ;  /* 0x000000ffff067224 */ /* 0x000fe400078e0a05 */
[----:B------:R-:W-:-:S04]  /*5b70*/  IMAD R4, R22, R5, R4 ;  /* 0x0000000516047224 */ /* 0x000fc800078e0204 */
[----:B------:R-:W-:Y:S02]  /*5b80*/  @P0 IMAD R23, R20, R14, R3 ;  /* 0x0000000e14170224 */ /* 0x000fe400078e0203 */
[----:B0-----:R-:W-:Y:S02]  /*5b90*/  IMAD R3, R6, R27, R15 ;  /* 0x0000001b06037224 */ /* 0x001fe400078e020f */
[----:B------:R-:W-:Y:S02]  /*5ba0*/  IMAD R7, R4, R29, R23 ;  /* 0x0000001d04077224 */ /* 0x000fe400078e0217 */
[----:B------:R-:W-:Y:S02]  /*5bb0*/  IMAD R4, R3, R21, R10 ;  /* 0x0000001503047224 */ /* 0x000fe400078e020a */
[----:B------:R-:W-:-:S03]  /*5bc0*/  IMAD.MOV.U32 R6, RZ, RZ, 0x1 ;  /* 0x00000001ff067424 */ /* 0x000fc600078e00ff */
[----:B------:R-:W-:Y:S02]  /*5bd0*/  SEL R9, R4, R7, !P0 ;  /* 0x0000000704097207 */ /* 0x000fe40004000000 */
[----:B------:R-:W-:-:S07]  /*5be0*/  SEL R7, R7, R4, !P0 ;  /* 0x0000000407077207 */ /* 0x000fce0004000000 */
.L_x_128:
[----:B------:R-:W-:-:S08]  /*5bf0*/  NOP ;  /* 0x0000000000007918 */ /* 0x000fd00000000000 */
[----:B------:R-:W0:-:S00]  /*5c00*/  USETMAXREG.DEALLOC.CTAPOOL 0x28 ;  /* 0x00000028000079c8 */ /* 0x000e0000080e0500 */
[----:B0-----:R-:W-:-:S13]  /*5c10*/  ISETP.NE.AND P0, PT, R0, RZ, PT ;  /* 0x000000ff0000720c */ /* 0x001fda0003f05270 */
[----:B------:R-:W-:Y:S05]  /*5c20*/  @P0 EXIT ;  /* 0x000000000000094d */ /* 0x000fea0003800000 */
[----:B------:R-:W-:Y:S01]  /*5c30*/  LOP3.LUT P0, RZ, R6, 0xff, RZ, 0xc0, !PT ;  /* 0x000000ff06ff7812 */ /* 0x000fe2000780c0ff */
[----:B------:R-:W-:Y:S02]  /*5c40*/  IMAD.MOV.U32 R3, RZ, RZ, 0x1 ;  /* 0x00000001ff037424 */ /* 0x000fe400078e00ff */
[----:B------:R-:W-:-:S10]  /*5c50*/  IMAD.MOV.U32 R0, RZ, RZ, RZ ;  /* 0x000000ffff007224 */ /* 0x000fd400078e00ff */
[----:B------:R-:W-:Y:S05]  /*5c60*/  @!P0 BRA `(.L_x_131) ;  /* 0x0000000c00348947 */ /* 0x000fea0003800000 */
[----:B------:R-:W0:Y:S01]  /*5c70*/  LDC R0, c[0x0][0x28c] ;  /* 0x0000a300ff007b82 */ /* 0x000e220000000800 */
[----:B------:R-:W-:Y:S01]  /*5c80*/  ULDC UR5, c[0x0][0x600] ;  /* 0x0001800000057ab9 */ /* 0x000fe20000000800 */
[----:B------:R-:W-:Y:S01]  /*5c90*/  ULDC UR4, c[0x0][0xc] ;  /* 0x0000030000047ab9 */ /* 0x000fe20000000800 */
[----:B------:R-:W-:Y:S01]  /*5ca0*/  UIADD3 UR16, UR5, -0x1, URZ ;  /* 0xffffffff05107890 */ /* 0x000fe2000fffe03f */
[C---:B------:R-:W-:Y:S01]  /*5cb0*/  LOP3.LUT P2, RZ, R18.reuse, 0x7f, RZ, 0xc0, !PT ;  /* 0x0000007f12ff7812 */ /* 0x040fe2000784c0ff */
[----:B------:R-:W-:Y:S01]  /*5cc0*/  ULDC UR6, c[0x0][0x658] ;  /* 0x0001960000067ab9 */ /* 0x000fe20000000800 */
[----:B------:R-:W-:Y:S01]  /*5cd0*/  ULDC UR5, c[0x0][0x10] ;  /* 0x0000040000057ab9 */ /* 0x000fe20000000800 */
[----:B------:R-:W-:Y:S01]  /*5ce0*/  UMOV UR7, 0xffffffff ;  /* 0xffffffff00077882 */ /* 0x000fe20000000000 */
[----:B------:R-:W-:Y:S01]  /*5cf0*/  UMOV UR8, 0x1 ;  /* 0x0000000100087882 */ /* 0x000fe20000000000 */
[----:B------:R-:W-:Y:S01]  /*5d00*/  UIMAD.WIDE.U32 UR4, UR4, UR5, URZ ;  /* 0x00000005040472a5 */ /* 0x000fe2000f8e003f */
[----:B------:R-:W-:Y:S01]  /*5d10*/  LOP3.LUT P0, RZ, R18, 0x1f, RZ, 0xc0, !PT ;  /* 0x0000001f12ff7812 */ /* 0x000fe2000780c0ff */
[----:B------:R-:W-:Y:S01]  /*5d20*/  USHF.L.U32 UR7, UR7, UR6, URZ ;  /* 0x0000000607077299 */ /* 0x000fe2000800063f */
[----:B------:R-:W-:Y:S01]  /*5d30*/  BSSY B0, `(.L_x_131) ;  /* 0x00000c0000007945 */ /* 0x000fe20003800000 */
[----:B------:R-:W-:Y:S01]  /*5d40*/  USHF.L.U32 UR18, UR8, UR6, URZ ;  /* 0x0000000608127299 */ /* 0x000fe2000800063f */
[----:B------:R-:W-:Y:S01]  /*5d50*/  IMAD.MOV.U32 R11, RZ, RZ, 0x1 ;  /* 0x00000001ff0b7424 */ /* 0x000fe200078e00ff */
[----:B------:R-:W-:Y:S01]  /*5d60*/  LOP3.LUT R18, R19, 0x2, RZ, 0xfc, !PT ;  /* 0x0000000213127812 */ /* 0x000fe200078efcff */
[----:B------:R-:W-:Y:S01]  /*5d70*/  ULDC UR6, c[0x0][0x14] ;  /* 0x0000050000067ab9 */ /* 0x000fe20000000800 */
[----:B------:R-:W-:Y:S01]  /*5d80*/  PLOP3.LUT P0, PT, P0, P2, PT, 0x8a, 0x0 ;  /* 0x000000000000781c */ /* 0x000fe20000705172 */
[----:B------:R-:W-:-:S02]  /*5d90*/  UIMAD.WIDE.U32 UR20, UR4, UR6, URZ ;  /* 0x00000006041472a5 */ /* 0x000fc4000f8e003f */
[----:B------:R-:W-:Y:S02]  /*5da0*/  UIMAD UR13, UR5, UR6, URZ ;  /* 0x00000006050d72a4 */ /* 0x000fe4000f8e023f */
[----:B------:R-:W-:Y:S01]  /*5db0*/  ULOP3.LUT UR17, URZ, UR7, URZ, 0x33, !UPT ;  /* 0x000000073f117292 */ /* 0x000fe2000f8e333f */
[----:B0-----:R-:W-:Y:S01]  /*5dc0*/  VIADD R0, R0, 0xf ;  /* 0x0000000f00007836 */ /* 0x001fe20000000000 */
[----:B------:R-:W-:Y:S01]  /*5dd0*/  UIADD3 UR13, UR21, UR13, URZ ;  /* 0x0000000d150d7290 */ /* 0x000fe2000fffe03f */
[----:B------:R-:W-:-:S03]  /*5de0*/  ULDC.64 UR22, c[0x0][0x198] ;  /* 0x0000660000167ab9 */ /* 0x000fc60000000a00 */
[----:B------:R-:W-:-:S04]  /*5df0*/  SHF.R.S32.HI R3, RZ, 0x1f, R0 ;  /* 0x0000001fff037819 */ /* 0x000fc80000011400 */
[----:B------:R-:W-:Y:S01]  /*5e00*/  LEA.HI R3, R3, R0, RZ, 0x4 ;  /* 0x0000000003037211 */ /* 0x000fe200078f20ff */
[----:B------:R-:W-:-:S03]  /*5e10*/  IMAD.MOV.U32 R0, RZ, RZ, RZ ;  /* 0x000000ffff007224 */ /* 0x000fc600078e00ff */
[----:B------:R-:W-:Y:S01]  /*5e20*/  SHF.R.S32.HI R13, RZ, 0x4, R3 ;  /* 0x00000004ff0d7819 */ /* 0x000fe20000011403 */
[----:B------:R-:W-:-:S04]  /*5e30*/  IMAD.MOV.U32 R3, RZ, RZ, 0x1 ;  /* 0x00000001ff037424 */ /* 0x000fc800078e00ff */
[----:B------:R-:W-:-:S07]  /*5e40*/  VIADD R10, R13, 0x1 ;  /* 0x000000010d0a7836 */ /* 0x000fce0000000000 */
.L_x_143:
[----:B------:R-:W-:-:S03]  /*5e50*/  UMOV UR4, 0xffffffff ;  /* 0xffffffff00047882 */ /* 0x000fc60000000000 */
[----:B------:R-:W-:Y:S05]  /*5e60*/  BRA.DIV UR4, `(.L_x_132) ;  /* 0x0000001e04907947 */ /* 0x000fea000b800000 */
[----:B------:R-:W-:-:S13]  /*5e70*/  ELECT P6, URZ, PT ;  /* 0x00000000003f782f */ /* 0x000fda00038c0000 */
.L_x_182:
[----:B------:R-:W0:Y:S01]  /*5e80*/  LDC R4, c[0x0][0x28c] ;  /* 0x0000a300ff047b82 */ /* 0x000e220000000800 */
[----:B------:R-:W-:Y:S01]  /*5e90*/  BSSY B1, `(.L_x_133) ;  /* 0x0000037000017945 */ /* 0x000fe20003800000 */
[----:B0-----:R-:W-:-:S13]  /*5ea0*/  ISETP.LT.OR P6, PT, R4, 0x1, !P6 ;  /* 0x000000010400780c */ /* 0x001fda00077c1670 */
[----:B------:R-:W-:Y:S05]  /*5eb0*/  @P6 BRA `(.L_x_134) ;  /* 0x0000000000d06947 */ /* 0x000fea0003800000 */
[----:B------:R-:W-:Y:S02]  /*5ec0*/  IMAD R14, R9, 0x60, RZ ;  /* 0x00000060090e7824 */ /* 0x000fe400078e02ff */
[----:B------:R-:W-:Y:S02]  /*5ed0*/  IMAD.SHL.U32 R15, R7, 0x80, RZ ;  /* 0x00000080070f7824 */ /* 0x000fe400078e00ff */
[----:B------:R-:W-:Y:S02]  /*5ee0*/  IMAD.MOV.U32 R20, RZ, RZ, RZ ;  /* 0x000000ffff147224 */ /* 0x000fe400078e00ff */
[----:B------:R-:W-:Y:S02]  /*5ef0*/  IMAD.MOV.U32 R4, RZ, RZ, R10 ;  /* 0x000000ffff047224 */ /* 0x000fe400078e000a */
[----:B------:R-:W-:Y:S02]  /*5f00*/  IMAD.MOV.U32 R5, RZ, RZ, R3 ;  /* 0x000000ffff057224 */ /* 0x000fe400078e0003 */
[----:B------:R-:W-:-:S07]  /*5f10*/  IMAD.MOV.U32 R6, RZ, RZ, R0 ;  /* 0x000000ffff067224 */ /* 0x000fce00078e0000 */
.L_x_138:
[----:B------:R-:W0:Y:S01]  /*5f20*/  S2R R12, SR_CgaCtaId ;  /* 0x00000000000c7919 */ /* 0x000e220000008800 */
[----:B------:R-:W-:Y:S01]  /*5f30*/  MOV R7, 0x400 ;  /* 0x0000040000077802 */ /* 0x000fe20000000f00 */
[----:B------:R-:W1:Y:S03]  /*5f40*/  @!P2 LDC R9, c[0x0][0x500] ;  /* 0x00014000ff09ab82 */ /* 0x000e660000000800 */
[----:B0-----:R-:W-:Y:S02]  /*5f50*/  LEA R21, R12, R7, 0x18 ;  /* 0x000000070c157211 */ /* 0x001fe400078ec0ff */
[----:B------:R-:W-:-:S03]  /*5f60*/  SHF.L.U32 R7, R5, 0x1f, RZ ;  /* 0x0000001f05077819 */ /* 0x000fc600000006ff */
[----:B------:R-:W-:-:S04]  /*5f70*/  IMAD R12, R6, 0x8, R21 ;  /* 0x00000008060c7824 */ /* 0x000fc800078e0215 */
[----:B------:R-:W0:Y:S02]  /*5f80*/  SYNCS.PHASECHK.TRANS64.TRYWAIT P1, [R12+URZ+0x100], R7 ;  /* 0x000100070c0075a7 */ /* 0x000e24000802017f */
[----:B01----:R-:W-:Y:S05]  /*5f90*/  @!P1 BRA `(.L_x_135) ;  /* 0x0000001c00649947 */ /* 0x003fea0003800000 */
.L_x_183:
[----:B0-----:R-:W-:Y:S01]  /*5fa0*/  PRMT R7, R18, 0x9910, RZ ;  /* 0x0000991012077816 */ /* 0x001fe200000000ff */
[----:B------:R0:W-:Y:S03]  /*5fb0*/  @!P2 SYNCS.ARRIVE.TRANS64 RZ, [R12+URZ], R9 ;  /* 0x000000090cffa9a7 */ /* 0x0001e6000800003f */
[----:B------:R-:W-:-:S13]  /*5fc0*/  ISETP.NE.AND P1, PT, R7, 0x2, PT ;  /* 0x000000020700780c */ /* 0x000fda0003f25270 */
[----:B0-----:R-:W-:Y:S05]  /*5fd0*/  @P1 BRA `(.L_x_136) ;  /* 0x0000000000041947 */ /* 0x001fea0003800000 */
[----:B------:R-:W-:Y:S01]  /*5fe0*/  BPT.TRAP 0x1 ;  /* 0x000000040000795c */ /* 0x000fe20000300000 */
.L_x_136:
[----:B------:R-:W-:Y:S05]  /*5ff0*/  @P0 BRA `(.L_x_137) ;  /* 0x0000000000040947 */ /* 0x000fea0003800000 */
[----:B------:R-:W-:Y:S01]  /*6000*/  BPT.TRAP 0x1 ;  /* 0x000000040000795c */ /* 0x000fe20000300000 */
.L_x_137:
[--C-:B------:R-:W-:Y:S01]  /*6010*/  IMAD R7, R6, 0x1000, R21.reuse ;  /* 0x0000100006077824 */ /* 0x100fe200078e0215 */
[----:B------:R-:W-:Y:S01]  /*6020*/  R2UR UR9, R12 ;  /* 0x000000000c0972ca */ /* 0x000fe200000e0000 */
[----:B------:R-:W-:Y:S01]  /*6030*/  IMAD R21, R6, 0xc00, R21 ;  /* 0x00000c0006157824 */ /* 0x000fe200078e0215 */
[----:B------:R-:W-:Y:S01]  /*6040*/  UIADD3 UR4, UP0, UR22, 0xf0, URZ ;  /* 0x000000f016047890 */ /* 0x000fe2000ff1e03f */
[----:B------:R-:W-:Y:S01]  /*6050*/  VIADD R4, R4, 0xffffffff ;  /* 0xffffffff04047836 */ /* 0x000fe20000000000 */
[----:B------:R-:W-:Y:S01]  /*6060*/  R2UR UR5, R7 ;  /* 0x00000000070572ca */ /* 0x000fe200000e0000 */
[----:B------:R-:W-:Y:S01]  /*6070*/  UIADD3 UR24, UP1, UR22, 0x1f0, URZ ;  /* 0x000001f016187890 */ /* 0x000fe2000ff3e03f */
[----:B------:R-:W-:Y:S01]  /*6080*/  R2UR UR8, R21 ;  /* 0x00000000150872ca */ /* 0x000fe200000e0000 */
[----:B------:R-:W-:Y:S01]  /*6090*/  VIADD R6, R6, 0x1 ;  /* 0x0000000106067836 */ /* 0x000fe20000000000 */
[----:B------:R-:W-:Y:S01]  /*60a0*/  R2UR UR11, R15 ;  /* 0x000000000f0b72ca */ /* 0x000fe200000e0000 */
[----:B------:R-:W-:Y:S01]  /*60b0*/  UIADD3.X UR25, URZ, UR23, URZ, UP1, !UPT ;  /* 0x000000173f197290 */ /* 0x000fe20008ffe43f */
[----:B------:R-:W-:Y:S01]  /*60c0*/  R2UR UR10, R20 ;  /* 0x00000000140a72ca */ /* 0x000fe200000e0000 */
[----:B------:R-:W-:Y:S01]  /*60d0*/  UMOV UR6, 0x0 ;  /* 0x0000000000067882 */ /* 0x000fe20000000000 */
[----:B------:R-:W-:Y:S01]  /*60e0*/  R2UR UR12, R8 ;  /* 0x00000000080c72ca */ /* 0x000fe200000e0000 */
[----:B------:R-:W-:Y:S01]  /*60f0*/  UMOV UR7, 0x10000000 ;  /* 0x1000000000077882 */ /* 0x000fe20000000000 */
[----:B------:R-:W-:Y:S01]  /*6100*/  R2UR UR19, R14 ;  /* 0x000000000e1372ca */ /* 0x000fe200000e0000 */
[----:B------:R-:W-:Y:S01]  /*6110*/  VIADD R20, R20, 0x10 ;  /* 0x0000001014147836 */ /* 0x000fe20000000000 */
[----:B------:R-:W-:Y:S01]  /*6120*/  ISETP.GT.AND P3, PT, R4, 0x1, PT ;  /* 0x000000010400780c */ /* 0x000fe20003f64270 */
[----:B------:R-:W-:Y:S01]  /*6130*/  UIADD3 UR14, UR5, 0x300, URZ ;  /* 0x00000300050e7890 */ /* 0x000fe2000fffe03f */
[----:B------:R-:W-:Y:S01]  /*6140*/  ISETP.NE.AND P1, PT, R6, 0x20, PT ;  /* 0x000000200600780c */ /* 0x000fe20003f25270 */
[----:B------:R-:W-:-:S02]  /*6150*/  UIADD3.X UR5, URZ, UR23, URZ, UP0, !UPT ;  /* 0x000000173f057290 */ /* 0x000fc400087fe43f */
[----:B------:R-:W-:Y:S01]  /*6160*/  UIADD3 UR15, UR8, 0x20300, URZ ;  /* 0x00020300080f7890 */ /* 0x000fe2000fffe03f */
[----:B------:R-:W-:Y:S02]  /*6170*/  SEL R12, RZ, 0x1, P1 ;  /* 0x00000001ff0c7807 */ /* 0x000fe40000800000 */
[----:B------:R-:W-:Y:S01]  /*6180*/  UMOV UR8, UR14 ;  /* 0x0000000e00087c82 */ /* 0x000fe20008000000 */
[----:B------:R-:W-:Y:S02]  /*6190*/  SEL R6, R6, RZ, P1 ;  /* 0x000000ff06067207 */ /* 0x000fe40000800000 */
[----:B------:R-:W-:Y:S01]  /*61a0*/  LOP3.LUT R5, R5, R12, RZ, 0x3c, !PT ;  /* 0x0000000c05057212 */ /* 0x000fe200078e3cff */
[----:B------:R0:W-:Y:S02]  /*61b0*/  UTMALDG.3D [UR8], [UR4], desc[UR6] ;  /* 0x00000608040075b4 */ /* 0x0001e40008011000 */
[----:B0-----:R-:W-:Y:S01]  /*61c0*/  UMOV UR8, UR15 ;  /* 0x0000000f00087c82 */ /* 0x001fe20008000000 */
[----:B------:R-:W-:-:S02]  /*61d0*/  UMOV UR11, UR19 ;  /* 0x00000013000b7c82 */ /* 0x000fc40008000000 */
[----:B------:R0:W-:Y:S02]  /*61e0*/  UTMALDG.3D [UR8], [UR24], desc[UR6] ;  /* 0x00000608180075b4 */ /* 0x0001e40008011000 */
[----:B0-----:R-:W-:Y:S05]  /*61f0*/  @P3 BRA `(.L_x_138) ;  /* 0xfffffffc00483947 */ /* 0x001fea000383ffff */
.L_x_134:
[----:B------:R-:W-:Y:S05]  /*6200*/  BSYNC B1 ;  /* 0x0000000000017941 */ /* 0x000fea0003800000 */
.L_x_133:
[----:B------:R-:W-:Y:S01]  /*6210*/  LOP3.LUT P3, RZ, R11, 0xff, RZ, 0xc0, !PT ;  /* 0x000000ff0bff7812 */ /* 0x000fe2000786c0ff */
[----:B------:R-:W-:Y:S01]  /*6220*/  IMAD.IADD R0, R13, 0x1, R0 ;  /* 0x000000010d007824 */ /* 0x000fe200078e0200 */
[----:B------:R-:W-:Y:S01]  /*6230*/  IADD3 R16, P4, R16, UR20, RZ ;  /* 0x0000001410107c10 */ /* 0x000fe2000ff9e0ff */
[----:B------:R-:W-:Y:S01]  /*6240*/  ULDC.64 UR4, c[0x0][0x650] ;  /* 0x0001940000047ab9 */ /* 0x000fe20000000a00 */
[----:B------:R-:W-:Y:S01]  /*6250*/  BSSY B1, `(.L_x_139) ;  /* 0x000006b000017945 */ /* 0x000fe20003800000 */
[----:B------:R-:W-:Y:S01]  /*6260*/  IMAD.MOV.U32 R7, RZ, RZ, -0x1 ;  /* 0xffffffffff077424 */ /* 0x000fe200078e00ff */
[----:B------:R-:W-:Y:S01]  /*6270*/  SHF.R.U32.HI R4, RZ, 0x5, R0 ;  /* 0x00000005ff047819 */ /* 0x000fe20000011600 */
[----:B------:R-:W-:Y:S01]  /*6280*/  IMAD.MOV.U32 R9, RZ, RZ, -0x1 ;  /* 0xffffffffff097424 */ /* 0x000fe200078e00ff */
[----:B------:R-:W-:Y:S01]  /*6290*/  ISETP.GT.U32.AND P1, PT, R0, 0x1f, PT ;  /* 0x0000001f0000780c */ /* 0x000fe20003f24070 */
[----:B------:R-:W-:Y:S01]  /*62a0*/  IMAD.MOV.U32 R8, RZ, RZ, -0x1 ;  /* 0xffffffffff087424 */ /* 0x000fe200078e00ff */
[----:B------:R-:W-:-:S02]  /*62b0*/  LOP3.LUT R4, R4, 0x1, RZ, 0xc0, !PT ;  /* 0x0000000104047812 */ /* 0x000fc400078ec0ff */
[----:B------:R-:W-:Y:S01]  /*62c0*/  ISETP.LT.U32.AND P1, PT, R13, 0x20, P1 ;  /* 0x000000200d00780c */ /* 0x000fe20000f21070 */
[----:B------:R-:W0:Y:S01]  /*62d0*/  @P3 S2R R6, SR_CgaCtaId ;  /* 0x0000000000063919 */ /* 0x000e220000008800 */
[----:B------:R-:W-:Y:S02]  /*62e0*/  @P3 MOV R5, 0x400 ;  /* 0x0000040000053802 */ /* 0x000fe40000000f00 */
[----:B------:R-:W-:Y:S02]  /*62f0*/  IADD3.X R17, R17, UR13, RZ, P4, !PT ;  /* 0x0000000d11117c10 */ /* 0x000fe4000a7fe4ff */
[----:B------:R-:W-:Y:S02]  /*6300*/  ISETP.GE.U32.AND P4, PT, R16, UR4, PT ;  /* 0x0000000410007c0c */ /* 0x000fe4000bf86070 */
[----:B------:R-:W-:Y:S02]  /*6310*/  LOP3.LUT R0, R0, 0x1f, RZ, 0xc0, !PT ;  /* 0x0000001f00007812 */ /* 0x000fe400078ec0ff */
[----:B------:R-:W-:-:S02]  /*6320*/  PRMT R11, RZ, 0x7610, R11 ;  /* 0x00007610ff0b7816 */ /* 0x000fc4000000000b */
[----:B0-----:R-:W-:-:S04]  /*6330*/  @P3 LEA R5, R6, R5, 0x18 ;  /* 0x0000000506053211 */ /* 0x001fc800078ec0ff */
[----:B------:R0:W-:Y:S01]  /*6340*/  @P3 SYNCS.ARRIVE.TRANS64.A1T0 RZ, [R5+URZ+0x218], RZ ;  /* 0x000218ff05ff39a7 */ /* 0x0001e2000810003f */
[----:B------:R-:W-:Y:S02]  /*6350*/  ISETP.NE.U32.AND P3, PT, R4, 0x1, PT ;  /* 0x000000010400780c */ /* 0x000fe40003f65070 */
[----:B------:R-:W-:Y:S02]  /*6360*/  SEL R4, RZ, 0x1, !P1 ;  /* 0x00000001ff047807 */ /* 0x000fe40004800000 */
[----:B------:R-:W-:Y:S02]  /*6370*/  ISETP.GE.U32.AND.EX P1, PT, R17, UR5, PT, P4 ;  /* 0x0000000511007c0c */ /* 0x000fe4000bf26140 */
[----:B------:R-:W-:-:S04]  /*6380*/  ISETP.GT.U32.AND P3, PT, R13, 0x1f, !P3 ;  /* 0x0000001f0d00780c */ /* 0x000fc80005f64070 */
[----:B0-----:R-:W-:-:S04]  /*6390*/  SEL R5, RZ, 0x1, !P3 ;  /* 0x00000001ff057807 */ /* 0x001fc80005800000 */
[--C-:B------:R-:W-:Y:S02]  /*63a0*/  LOP3.LUT R3, R5, R3, R4.reuse, 0x96, !PT ;  /* 0x0000000305037212 */ /* 0x100fe400078e9604 */
[----:B------:R-:W-:Y:S01]  /*63b0*/  PRMT R4, RZ, 0x7610, R4 ;  /* 0x00007610ff047816 */ /* 0x000fe20000000004 */
[----:B------:R-:W-:Y:S06]  /*63c0*/  @P1 BRA `(.L_x_140) ;  /* 0x00000004004c1947 */ /* 0x000fec0003800000 */
[----:B------:R-:W-:Y:S01]  /*63d0*/  ULDC.64 UR4, c[0x0][0x628] ;  /* 0x00018a0000047ab9 */ /* 0x000fe20000000a00 */
[----:B------:R-:W0:Y:S01]  /*63e0*/  S2R R14, SR_CTAID.X ;  /* 0x00000000000e7919 */ /* 0x000e220000002500 */
[----:B------:R-:W-:Y:S01]  /*63f0*/  ISETP.NE.U32.AND P1, PT, RZ, UR4, PT ;  /* 0x00000004ff007c0c */ /* 0x000fe2000bf25070 */
[----:B------:R-:W-:Y:S01]  /*6400*/  ULDC UR7, c[0x0][0x630] ;  /* 0x00018c0000077ab9 */ /* 0x000fe20000000800 */
[----:B------:R-:W-:Y:S01]  /*6410*/  IMAD.MOV.U32 R4, RZ, RZ, R16 ;  /* 0x000000ffff047224 */ /* 0x000fe200078e0010 */
[----:B------:R-:W1:Y:S01]  /*6420*/  S2R R12, SR_CTAID.Y ;  /* 0x00000000000c7919 */ /* 0x000e620000002600 */
[----:B------:R-:W-:Y:S01]  /*6430*/  ISETP.NE.AND.EX P1, PT, RZ, UR5, PT, P1 ;  /* 0x00000005ff007c0c */ /* 0x000fe2000bf25310 */
[----:B------:R-:W-:-:S12]  /*6440*/  IMAD.MOV.U32 R5, RZ, RZ, R17 ;  /* 0x000000ffff057224 */ /* 0x000fd800078e0011 */
[----:B------:R-:W-:Y:S05]  /*6450*/  @!P1 BRA `(.L_x_141) ;  /* 0x0000000000289947 */ /* 0x000fea0003800000 */
[----:B------:R-:W-:Y:S02]  /*6460*/  ULDC UR6, c[0x0][0x634] ;  /* 0x00018d0000067ab9 */ /* 0x000fe40000000800 */
[----:B------:R-:W-:-:S05]  /*6470*/  IADD3 R9, P1, R16, UR6, RZ ;  /* 0x0000000610097c10 */ /* 0x000fca000ff3e0ff */
[----:B------:R-:W-:-:S04]  /*6480*/  IMAD.X R15, RZ, RZ, R17, P1 ;  /* 0x000000ffff0f7224 */ /* 0x000fc800008e0611 */
[----:B------:R-:W-:-:S04]  /*6490*/  IMAD.WIDE.U32 R6, R15, UR4, RZ ;  /* 0x000000040f067c25 */ /* 0x000fc8000f8e00ff */
[----:B------:R-:W-:-:S04]  /*64a0*/  IMAD.WIDE.U32 R6, P1, R9, UR5, R6 ;  /* 0x0000000509067c25 */ /* 0x000fc8000f820006 */
[----:B------:R-:W-:-:S04]  /*64b0*/  IMAD.WIDE.U32 R8, R9, UR4, RZ ;  /* 0x0000000409087c25 */ /* 0x000fc8000f8e00ff */
[----:B------:R-:W-:Y:S01]  /*64c0*/  IMAD.X R5, RZ, RZ, RZ, P1 ;  /* 0x000000ffff057224 */ /* 0x000fe200008e06ff */
[----:B------:R-:W-:Y:S01]  /*64d0*/  IADD3 RZ, P1, R9, R6, RZ ;  /* 0x0000000609ff7210 */ /* 0x000fe20007f3e0ff */
[----:B------:R-:W-:-:S04]  /*64e0*/  IMAD.MOV.U32 R4, RZ, RZ, R7 ;  /* 0x000000ffff047224 */ /* 0x000fc800078e0007 */
[----:B------:R-:W-:-:S08]  /*64f0*/  IMAD.WIDE.U32.X R4, R15, UR5, R4, P1 ;  /* 0x000000050f047c25 */ /* 0x000fd000088e0404 */
.L_x_141:
[--C-:B------:R-:W-:Y:S01]  /*6500*/  SHF.R.U64 R8, R4, UR7, R5.reuse ;  /* 0x0000000704087c19 */ /* 0x100fe20008001205 */
[----:B------:R-:W-:Y:S01]  /*6510*/  ULDC.64 UR4, c[0x0][0x620] ;  /* 0x0001880000047ab9 */ /* 0x000fe20000000a00 */
[----:B------:R-:W-:Y:S01]  /*6520*/  SHF.R.U32.HI R4, RZ, UR7, R5 ;  /* 0x00000007ff047c19 */ /* 0x000fe20008011605 */
[----:B------:R-:W2:Y:S01]  /*6530*/  LDC R25, c[0x0][0x144] ;  /* 0x00005100ff197b82 */ /* 0x000ea20000000800 */
[----:B------:R-:W-:Y:S01]  /*6540*/  IADD3 R7, P1, RZ, -R8, RZ ;  /* 0x80000008ff077210 */ /* 0x000fe20007f3e0ff */
[----:B------:R-:W-:Y:S01]  /*6550*/  ULDC.64 UR8, c[0x0][0x640] ;  /* 0x0001900000087ab9 */ /* 0x000fe20000000a00 */
[----:B0-----:R-:W-:Y:S01]  /*6560*/  I2FP.F32.U32 R9, R14 ;  /* 0x0000000e00097245 */ /* 0x001fe20000201000 */
[----:B------:R-:W-:Y:S02]  /*6570*/  ULDC UR6, c[0x0][0x608] ;  /* 0x0001820000067ab9 */ /* 0x000fe40000000800 */
[----:B------:R-:W-:Y:S01]  /*6580*/  IMAD.X R4, RZ, RZ, ~R4, P1 ;  /* 0x000000ffff047224 */ /* 0x000fe200008e0e04 */
[----:B------:R-:W-:Y:S01]  /*6590*/  ISETP.NE.U32.AND P1, PT, RZ, UR8, PT ;  /* 0x00000008ff007c0c */ /* 0x000fe2000bf25070 */
[----:B------:R-:W0:Y:S02]  /*65a0*/  LDC R21, c[0x0][0x148] ;  /* 0x00005200ff157b82 */ /* 0x000e240000000800 */
[----:B------:R-:W-:Y:S01]  /*65b0*/  IMAD R6, R4, UR4, RZ ;  /* 0x0000000404067c24 */ /* 0x000fe2000f8e02ff */
[----:B------:R-:W-:Y:S01]  /*65c0*/  ISETP.NE.AND.EX P1, PT, RZ, UR9, PT, P1 ;  /* 0x00000009ff007c0c */ /* 0x000fe2000bf25310 */
[----:B------:R-:W-:Y:S01]  /*65d0*/  IMAD.WIDE.U32 R4, R7, UR4, R16 ;  /* 0x0000000407047c25 */ /* 0x000fe2000f8e0010 */
[----:B------:R-:W-:-:S03]  /*65e0*/  ULDC UR4, c[0x0][0x150] ;  /* 0x0000540000047ab9 */ /* 0x000fc60000000800 */
[----:B------:R-:W-:Y:S02]  /*65f0*/  IMAD R7, R7, UR5, R6 ;  /* 0x0000000507077c24 */ /* 0x000fe4000f8e0206 */
[----:B------:R-:W-:Y:S01]  /*6600*/  FMUL R6, R9, UR4 ;  /* 0x0000000409067c20 */ /* 0x000fe20008400000 */
[----:B------:R-:W-:Y:S01]  /*6610*/  ULDC UR4, c[0x0][0x618] ;  /* 0x0001860000047ab9 */ /* 0x000fe20000000800 */
[----:B------:R-:W-:Y:S01]  /*6620*/  ULDC UR5, c[0x0][0x154] ;  /* 0x0000550000057ab9 */ /* 0x000fe20000000800 */
[----:B------:R-:W-:-:S03]  /*6630*/  IMAD.IADD R5, R5, 0x1, R7 ;  /* 0x0000000105057824 */ /* 0x000fc600078e0207 */
[----:B------:R-:W3:Y:S02]  /*6640*/  F2I.U32.TRUNC.NTZ R6, R6 ;  /* 0x0000000600067305 */ /* 0x000ee4000020f000 */
[----:B------:R-:W-:Y:S02]  /*6650*/  SHF.R.U64 R9, R4, UR4, R5 ;  /* 0x0000000404097c19 */ /* 0x000fe40008001205 */
[----:B-1----:R-:W-:-:S05]  /*6660*/  I2FP.F32.U32 R4, R12 ;  /* 0x0000000c00047245 */ /* 0x002fca0000201000 */
[----:B------:R-:W-:Y:S01]  /*6670*/  FMUL R22, R4, UR5 ;  /* 0x0000000504167c20 */ /* 0x000fe20008400000 */
[----:B------:R-:W-:Y:S01]  /*6680*/  SHF.R.U32.HI R4, RZ, UR4, R5 ;  /* 0x00000004ff047c19 */ /* 0x000fe20008011605 */
[----:B------:R-:W-:-:S03]  /*6690*/  ULDC UR4, c[0x0][0x658] ;  /* 0x0001960000047ab9 */ /* 0x000fc60000000800 */
[--C-:B------:R-:W-:Y:S01]  /*66a0*/  SHF.R.U64 R20, R9, UR6, R4.reuse ;  /* 0x0000000609147c19 */ /* 0x100fe20008001204 */
[----:B------:R-:W1:Y:S01]  /*66b0*/  F2I.U32.TRUNC.NTZ R22, R22 ;  /* 0x0000001600167305 */ /* 0x000e62000020f000 */
[----:B------:R-:W-:Y:S01]  /*66c0*/  SHF.R.U32.HI R5, RZ, UR6, R4 ;  /* 0x00000006ff057c19 */ /* 0x000fe20008011604 */
[----:B---3--:R-:W-:-:S03]  /*66d0*/  IMAD.MOV R6, RZ, RZ, -R6 ;  /* 0x000000ffff067224 */ /* 0x008fc600078e0a06 */
[--C-:B------:R-:W-:Y:S01]  /*66e0*/  SHF.R.U64 R15, R20, UR4, R5.reuse ;  /* 0x00000004140f7c19 */ /* 0x100fe20008001205 */
[----:B--2---:R-:W-:Y:S01]  /*66f0*/  IMAD R14, R25, R6, R14 ;  /* 0x00000006190e7224 */ /* 0x004fe200078e020e */
[----:B------:R-:W-:-:S03]  /*6700*/  SHF.R.U32.HI R23, RZ, UR4, R5 ;  /* 0x00000004ff177c19 */ /* 0x000fc60008011605 */
[----:B------:R-:W-:Y:S02]  /*6710*/  IMAD.MOV.U32 R4, RZ, RZ, R15 ;  /* 0x000000ffff047224 */ /* 0x000fe400078e000f */
[----:B------:R-:W-:Y:S01]  /*6720*/  IMAD.MOV.U32 R5, RZ, RZ, R23 ;  /* 0x000000ffff057224 */ /* 0x000fe200078e0017 */
[----:B-1----:R-:W-:Y:S06]  /*6730*/  @!P1 BRA `(.L_x_142) ;  /* 0x0000000000289947 */ /* 0x002fec0003800000 */
[----:B------:R-:W-:Y:S02]  /*6740*/  ULDC UR4, c[0x0][0x64c] ;  /* 0x0001930000047ab9 */ /* 0x000fe40000000800 */
[----:B------:R-:W-:-:S05]  /*6750*/  IADD3 R5, P1, R15, UR4, RZ ;  /* 0x000000040f057c10 */ /* 0x000fca000ff3e0ff */
[----:B------:R-:W-:-:S04]  /*6760*/  IMAD.X R23, RZ, RZ, R23, P1 ;  /* 0x000000ffff177224 */ /* 0x000fc800008e0617 */
[----:B------:R-:W-:-:S04]  /*6770*/  IMAD.WIDE.U32 R6, R23, UR8, RZ ;  /* 0x0000000817067c25 */ /* 0x000fc8000f8e00ff */
[----:B------:R-:W-:-:S04]  /*6780*/  IMAD.WIDE.U32 R6, P1, R5, UR9, R6 ;  /* 0x0000000905067c25 */ /* 0x000fc8000f820006 */
[----:B------:R-:W-:-:S04]  /*6790*/  IMAD.WIDE.U32 R4, R5, UR8, RZ ;  /* 0x0000000805047c25 */ /* 0x000fc8000f8e00ff */
[----:B------:R-:W-:Y:S01]  /*67a0*/  IMAD.MOV.U32 R4, RZ, RZ, R7 ;  /* 0x000000ffff047224 */ /* 0x000fe200078e0007 */
[----:B------:R-:W-:Y:S01]  /*67b0*/  IADD3 RZ, P3, R5, R6, RZ ;  /* 0x0000000605ff7210 */ /* 0x000fe20007f7e0ff */
[----:B------:R-:W-:-:S04]  /*67c0*/  IMAD.X R5, RZ, RZ, RZ, P1 ;  /* 0x000000ffff057224 */ /* 0x000fc800008e06ff */
[----:B------:R-:W-:-:S08]  /*67d0*/  IMAD.WIDE.U32.X R4, R23, UR9, R4, P3 ;  /* 0x0000000917047c25 */ /* 0x000fd000098e0404 */
.L_x_142:
[----:B------:R-:W-:Y:S01]  /*67e0*/  ISETP.NE.AND P1, PT, R2, 0x1, PT ;  /* 0x000000010200780c */ /* 0x000fe20003f25270 */
[----:B------:R-:W-:Y:S01]  /*67f0*/  ULDC UR4, c[0x0][0x648] ;  /* 0x0001920000047ab9 */ /* 0x000fe20000000800 */
[----:B------:R-:W-:Y:S01]  /*6800*/  LOP3.LUT R20, R20, UR17, RZ, 0xc0, !PT ;  /* 0x0000001114147c12 */ /* 0x000fe2000f8ec0ff */
[----:B------:R-:W-:Y:S01]  /*6810*/  IMAD.MOV R22, RZ, RZ, -R22 ;  /* 0x000000ffff167224 */ /* 0x000fe200078e0a16 */
[----:B------:R-:W-:Y:S01]  /*6820*/  SHF.R.U64 R5, R4, UR4, R5 ;  /* 0x0000000404057c19 */ /* 0x000fe20008001205 */
[----:B------:R-:W-:Y:S01]  /*6830*/  ULDC UR4, c[0x0][0x638] ;  /* 0x00018e0000047ab9 */ /* 0x000fe20000000800 */
[----:B------:R-:W-:Y:S01]  /*6840*/  LOP3.LUT R6, R9, UR16, RZ, 0xc0, !PT ;  /* 0x0000001009067c12 */ /* 0x000fe2000f8ec0ff */
[----:B------:R-:W-:Y:S02]  /*6850*/  ULDC UR5, c[0x0][0x610] ;  /* 0x0001840000057ab9 */ /* 0x000fe40000000800 */
[----:B------:R-:W-:Y:S02]  /*6860*/  IMAD.MOV R4, RZ, RZ, -R5 ;  /* 0x000000ffff047224 */ /* 0x000fe400078e0a05 */
[----:B------:R-:W-:-:S02]  /*6870*/  IMAD R5, R5, UR18, R20 ;  /* 0x0000001205057c24 */ /* 0x000fc4000f8e0214 */
[----:B0-----:R-:W-:Y:S02]  /*6880*/  @P1 IMAD R14, R21, R22, R12 ;  /* 0x00000016150e1224 */ /* 0x001fe400078e020c */
[----:B------:R-:W-:Y:S01]  /*6890*/  IMAD R15, R4, UR4, R15 ;  /* 0x00000004040f7c24 */ /* 0x000fe2000f8e020f */
[----:B------:R-:W-:Y:S01]  /*68a0*/  ULDC UR4, c[0x0][0x600] ;  /* 0x0001800000047ab9 */ /* 0x000fe20000000800 */
[----:B------:R-:W-:Y:S02]  /*68b0*/  IMAD R14, R5, UR5, R14 ;  /* 0x00000005050e7c24 */ /* 0x000fe4000f8e020e */
[----:B------:R-:W-:Y:S02]  /*68c0*/  IMAD R15, R15, UR4, R6 ;  /* 0x000000040f0f7c24 */ /* 0x000fe4000f8e0206 */
[----:B------:R-:W-:-:S03]  /*68d0*/  IMAD.MOV.U32 R4, RZ, RZ, 0x1 ;  /* 0x00000001ff047424 */ /* 0x000fc600078e00ff */
[----:B------:R-:W-:Y:S02]  /*68e0*/  SEL R9, R15, R14, !P1 ;  /* 0x0000000e0f097207 */ /* 0x000fe40004800000 */
[----:B------:R-:W-:-:S07]  /*68f0*/  SEL R7, R14, R15, !P1 ;  /* 0x0000000f0e077207 */ /* 0x000fce0004800000 */
.L_x_140:
[----:B------:R-:W-:Y:S05]  /*6900*/  BSYNC B1 ;  /* 0x0000000000017941 */ /* 0x000fea0003800000 */
.L_x_139:
[----:B------:R-:W-:-:S13]  /*6910*/  LOP3.LUT P1, RZ, R4, 0xff, RZ, 0xc0, !PT ;  /* 0x000000ff04ff7812 */ /* 0x000fda000782c0ff */
[----:B------:R-:W-:Y:S05]  /*6920*/  @P1 BRA `(.L_x_143) ;  /* 0xfffffff400481947 */ /* 0x000fea000383ffff */
[----:B------:R-:W-:Y:S05]  /*6930*/  BSYNC B0 ;  /* 0x0000000000007941 */ /* 0x000fea0003800000 */
.L_x_131:
[----:B------:R-:W-:-:S03]  /*6940*/  UMOV UR4, 0xffffffff ;  /* 0xffffffff00047882 */ /* 0x000fc60000000000 */
[----:B------:R-:W-:Y:S05]  /*6950*/  BRA.DIV UR4, `(.L_x_144) ;  /* 0x0000001604087947 */ /* 0x000fea000b800000 */
[----:B------:R-:W-:-:S13]  /*6960*/  ELECT P6, URZ, PT ;  /* 0x00000000003f782f */ /* 0x000fda00038c0000 */
.L_x_186:
[----:B------:R-:W-:Y:S04]  /*6970*/  BSSY B0, `(.L_x_145) ;  /* 0x0000127000007945 */ /* 0x000fe80003800000 */
[----:B------:R-:W-:Y:S05]  /*6980*/  @!P6 BRA `(.L_x_146) ;  /* 0x000000100094e947 */ /* 0x000fea0003800000 */
[----:B------:R-:W-:-:S04]  /*6990*/  LOP3.LUT R19, R19, 0x2, RZ, 0xfc, !PT ;  /* 0x0000000213137812 */ /* 0x000fc800078efcff */
[----:B------:R-:W-:-:S13]  /*69a0*/  ISETP.NE.AND P0, PT, R19, 0x3, PT ;  /* 0x000000031300780c */ /* 0x000fda0003f05270 */
[----:B------:R-:W-:Y:S05]  /*69b0*/  @!P0 BRA `(.L_x_147) ;  /* 0x0000000000048947 */ /* 0x000fea0003800000 */
[----:B------:R-:W-:Y:S01]  /*69c0*/  BPT.TRAP 0x1 ;  /* 0x000000040000795c */ /* 0x000fe20000300000 */
.L_x_147:
[----:B------:R-:W0:Y:S01]  /*69d0*/  S2R R5, SR_CgaCtaId ;  /* 0x0000000000057919 */ /* 0x000e220000008800 */
[----:B------:R-:W-:Y:S02]  /*69e0*/  MOV R2, 0x400 ;  /* 0x0000040000027802 */ /* 0x000fe40000000f00 */
[----:B------:R-:W-:Y:S02]  /*69f0*/  SHF.L.U32 R4, R3, 0x1f, RZ ;  /* 0x0000001f03047819 */ /* 0x000fe400000006ff */
[----:B0-----:R-:W-:-:S05]  /*6a00*/  LEA R5, R5, R2, 0x18 ;  /* 0x0000000205057211 */ /* 0x001fca00078ec0ff */
[----:B------:R-:W-:-:S04]  /*6a10*/  VIADD R5, R5, 0x100 ;  /* 0x0000010005057836 */ /* 0x000fc80000000000 */
[C---:B------:R-:W-:Y:S02]  /*6a20*/  IMAD R7, R0.reuse, 0x8, R5 ;  /* 0x0000000800077824 */ /* 0x040fe400078e0205 */
[----:B------:R-:W-:Y:S02]  /*6a30*/  VIADD R0, R0, 0x1 ;  /* 0x0000000100007836 */ /* 0x000fe40000000000 */
[----:B------:R-:W0:Y:S03]  /*6a40*/  SYNCS.PHASECHK.TRANS64.TRYWAIT P0, [R7+URZ], R4 ;  /* 0x00000004070075a7 */ /* 0x000e26000800017f */
[----:B------:R-:W-:-:S04]  /*6a50*/  ISETP.NE.AND P1, PT, R0, 0x20, PT ;  /* 0x000000200000780c */ /* 0x000fc80003f25270 */
[----:B------:R-:W-:Y:S02]  /*6a60*/  SEL R2, RZ, 0x1, P1 ;  /* 0x00000001ff027807 */ /* 0x000fe40000800000 */
[----:B------:R-:W-:Y:S02]  /*6a70*/  SEL R0, R0, RZ, P1 ;  /* 0x000000ff00007207 */ /* 0x000fe40000800000 */
[----:B------:R-:W-:-:S03]  /*6a80*/  LOP3.LUT R9, R3, R2, RZ, 0x3c, !PT ;  /* 0x0000000203097212 */ /* 0x000fc600078e3cff */
[----:B------:R-:W-:Y:S01]  /*6a90*/  IMAD R6, R0, 0x8, R5 ;  /* 0x0000000800067824 */ /* 0x000fe200078e0205 */
[----:B------:R-:W-:Y:S01]  /*6aa0*/  SHF.L.U32 R3, R9, 0x1f, RZ ;  /* 0x0000001f09037819 */ /* 0x000fe200000006ff */
[----:B0-----:R-:W-:Y:S06]  /*6ab0*/  @!P0 BRA `(.L_x_148) ;  /* 0x0000001000d08947 */ /* 0x001fec0003800000 */
.L_x_187:
[----:B------:R-:W1:Y:S01]  /*6ac0*/  SYNCS.PHASECHK.TRANS64.TRYWAIT P0, [R6+URZ], R3 ;  /* 0x00000003060075a7 */ /* 0x000e62000800017f */
[----:B------:R-:W-:-:S05]  /*6ad0*/  VIADD R0, R0, 0x1 ;  /* 0x0000000100007836 */ /* 0x000fca0000000000 */
[----:B------:R-:W-:-:S04]  /*6ae0*/  ISETP.NE.AND P1, PT, R0, 0x20, PT ;  /* 0x000000200000780c */ /* 0x000fc80003f25270 */
[----:B------:R-:W-:Y:S02]  /*6af0*/  SEL R2, RZ, 0x1, P1 ;  /* 0x00000001ff027807 */ /* 0x000fe40000800000 */
[----:B------:R-:W-:Y:S02]  /*6b00*/  SEL R0, R0, RZ, P1 ;  /* 0x000000ff00007207 */ /* 0x000fe40000800000 */
[----:B------:R-:W-:-:S03]  /*6b10*/  LOP3.LUT R9, R9, R2, RZ, 0x3c, !PT ;  /* 0x0000000209097212 */ /* 0x000fc600078e3cff */
[----:B0-----:R-:W-:Y:S01]  /*6b20*/  IMAD R7, R0, 0x8, R5 ;  /* 0x0000000800077824 */ /* 0x001fe200078e0205 */
[----:B------:R-:W-:Y:S01]  /*6b30*/  SHF.L.U32 R4, R9, 0x1f, RZ ;  /* 0x0000001f09047819 */ /* 0x000fe200000006ff */
[----:B-1----:R-:W-:Y:S06]  /*6b40*/  @!P0 BRA `(.L_x_149) ;  /* 0x0000001000c08947 */ /* 0x002fec0003800000 */
.L_x_188:
        /* <DEDUP_REMOVED lines=9> */
.L_x_189:
        /* <DEDUP_REMOVED lines=9> */
.L_x_190:
        /* <DEDUP_REMOVED lines=9> */
.L_x_191:
        /* <DEDUP_REMOVED lines=9> */
.L_x_192:
        /* <DEDUP_REMOVED lines=9> */
.L_x_193:
        /* <DEDUP_REMOVED lines=9> */
.L_x_194:
        /* <DEDUP_REMOVED lines=9> */
.L_x_195:
        /* <DEDUP_REMOVED lines=9> */
.L_x_196:
        /* <DEDUP_REMOVED lines=9> */
.L_x_197:
        /* <DEDUP_REMOVED lines=9> */
.L_x_198:
        /* <DEDUP_REMOVED lines=9> */
.L_x_199:
        /* <DEDUP_REMOVED lines=9> */
.L_x_200:
        /* <DEDUP_REMOVED lines=9> */
.L_x_201:
        /* <DEDUP_REMOVED lines=9> */
.L_x_202:
        /* <DEDUP_REMOVED lines=9> */
.L_x_203:
        /* <DEDUP_REMOVED lines=9> */
.L_x_204:
        /* <DEDUP_REMOVED lines=9> */
.L_x_205:
        /* <DEDUP_REMOVED lines=9> */
.L_x_206:
        /* <DEDUP_REMOVED lines=9> */
.L_x_207:
        /* <DEDUP_REMOVED lines=9> */
.L_x_208:
        /* <DEDUP_REMOVED lines=9> */
.L_x_209:
        /* <DEDUP_REMOVED lines=9> */
.L_x_210:
        /* <DEDUP_REMOVED lines=9> */
.L_x_211:
        /* <DEDUP_REMOVED lines=9> */
.L_x_212:
        /* <DEDUP_REMOVED lines=9> */
.L_x_213:
        /* <DEDUP_REMOVED lines=9> */
.L_x_214:
        /* <DEDUP_REMOVED lines=9> */
.L_x_215:
        /* <DEDUP_REMOVED lines=9> */
.L_x_216:
[----:B------:R-:W1:Y:S01]  /*7b10*/  SYNCS.PHASECHK.TRANS64.TRYWAIT P0, [R7+URZ], R4 ;  /* 0x00000004070075a7 */ /* 0x000e62000800017f */
[----:B------:R-:W-:-:S05]  /*7b20*/  VIADD R0, R0, 0x1 ;  /* 0x0000000100007836 */ /* 0x000fca0000000000 */
[----:B------:R-:W-:-:S04]  /*7b30*/  ISETP.NE.AND P1, PT, R0, 0x20, PT ;  /* 0x000000200000780c */ /* 0x000fc80003f25270 */
[----:B------:R-:W-:Y:S02]  /*7b40*/  SEL R2, RZ, 0x1, P1 ;  /* 0x00000001ff027807 */ /* 0x000fe40000800000 */
[----:B------:R-:W-:Y:S02]  /*7b50*/  SEL R0, R0, RZ, P1 ;  /* 0x000000ff00007207 */ /* 0x000fe40000800000 */
[----:B------:R-:W-:Y:S01]  /*7b60*/  LOP3.LUT R2, R9, R2, RZ, 0x3c, !PT ;  /* 0x0000000209027212 */ /* 0x000fe200078e3cff */
[----:B-1----:R-:W-:Y:S06]  /*7b70*/  @!P0 BRA `(.L_x_178) ;  /* 0x0000000800f88947 */ /* 0x002fec0003800000 */
.L_x_217:
[----:B------:R-:W-:Y:S01]  /*7b80*/  IMAD R5, R0, 0x8, R5 ;  /* 0x0000000800057824 */ /* 0x000fe200078e0205 */
[----:B------:R-:W-:-:S07]  /*7b90*/  SHF.L.U32 R0, R2, 0x1f, RZ ;  /* 0x0000001f02007819 */ /* 0x000fce00000006ff */
.L_x_179:
[----:B--2---:R2:W3:Y:S02]  /*7ba0*/  SYNCS.PHASECHK.TRANS64.TRYWAIT P0, [R5+URZ], R0 ;  /* 0x00000000050075a7 */ /* 0x0044e4000800017f */
[----:B---3--:R-:W-:Y:S05]  /*7bb0*/  @!P0 NANOSLEEP.SYNCS 0x989680 ;  /* 0x009896800000895d */ /* 0x008fea0003900000 */
[----:B------:R-:W3:Y:S02]  /*7bc0*/  @!P0 SYNCS.PHASECHK.TRANS64 P0, [R5+URZ], R0 ;  /* 0x00000000050085a7 */ /* 0x000ee4000800007f */
[----:B---3--:R-:W-:Y:S05]  /*7bd0*/  @!P0 BRA `(.L_x_179) ;  /* 0xfffffffc00f08947 */ /* 0x008fea000383ffff */
.L_x_146:
[----:B------:R-:W-:Y:S05]  /*7be0*/  BSYNC B0 ;  /* 0x0000000000007941 */ /* 0x000fea0003800000 */
.L_x_145:
[----:B------:R-:W-:Y:S05]  /*7bf0*/  EXIT ;  /* 0x000000000000794d */ /* 0x000fea0003800000 */
.L_x_18:
[----:B---3--:R3:W4:Y:S02]  /*7c00*/  SYNCS.PHASECHK.TRANS64.TRYWAIT P1, [R3+URZ], R0 ;  /* 0x00000000030075a7 */ /* 0x008724000802017f */
[----:B----4-:R-:W-:Y:S05]  /*7c10*/  @!P1 NANOSLEEP.SYNCS 0x989680 ;  /* 0x009896800000995d */ /* 0x010fea0003900000 */
[----:B------:R-:W4:Y:S02]  /*7c20*/  @!P1 SYNCS.PHASECHK.TRANS64 P1, [R3+URZ], R0 ;  /* 0x00000000030095a7 */ /* 0x000f24000802007f */
[----:B----4-:R-:W-:Y:S05]  /*7c30*/  @!P1 BRA `(.L_x_18) ;  /* 0xfffffffc00f09947 */ /* 0x010fea000383ffff */
[----:B------:R-:W-:Y:S05]  /*7c40*/  BRA `(.L_x_17) ;  /* 0xffffff98005c7947 */ /* 0x000fea000383ffff */
.L_x_23:
[----:B-1----:R-:W-:-:S04]  /*7c50*/  IMAD.U32 R4, RZ, RZ, UR4 ;  /* 0x00000004ff047e24 */ /* 0x002fc8000f8e00ff */
[----:B------:R1:W2:Y:S03]  /*7c60*/  SYNCS.PHASECHK.TRANS64.TRYWAIT P1, [R4+URZ], R3 ;  /* 0x00000003040075a7 */ /* 0x0002a6000802017f */
[----:B--2---:R-:W-:Y:S05]  /*7c70*/  @!P1 NANOSLEEP.SYNCS 0x989680 ;  /* 0x009896800000995d */ /* 0x004fea0003900000 */
[----:B------:R-:W2:Y:S02]  /*7c80*/  @!P1 SYNCS.PHASECHK.TRANS64 P1, [R4+URZ], R3 ;  /* 0x00000003040095a7 */ /* 0x000ea4000802007f */
[----:B--2---:R-:W-:Y:S05]  /*7c90*/  @!P1 BRA `(.L_x_23) ;  /* 0xfffffffc00ec9947 */ /* 0x004fea000383ffff */
[----:B------:R-:W-:Y:S05]  /*7ca0*/  BRA `(.L_x_22) ;  /* 0xffffff9800e07947 */ /* 0x000fea000383ffff */
.L_x_132:
[----:B------:R-:W-:Y:S01]  /*7cb0*/  BSSY B1, `(.L_x_180) ;  /* 0x0000006000017945 */ /* 0x000fe20003800000 */
[----:B------:R-:W-:-:S07]  /*7cc0*/  IMAD.MOV.U32 R15, RZ, RZ, -0x1 ;  /* 0xffffffffff0f7424 */ /* 0x000fce00078e00ff */
[----:B------:R-:W-:Y:S05]  /*7cd0*/  WARPSYNC.COLLECTIVE R15, `(.L_x_181) ;  /* 0x000000000f0c7348 */ /* 0x000fea0003c00000 */
[----:B------:R-:W-:Y:S02]  /*7ce0*/  ELECT P6, UR62, PT ;  /* 0x00000000003e782f */ /* 0x000fe400038c0000 */
[----:B------:R-:W-:Y:S01]  /*7cf0*/  MOV R14, UR62 ;  /* 0x0000003e000e7c02 */ /* 0x000fe20008000f00 */
[----:B------:R-:W-:Y:S10]  /*7d00*/  ENDCOLLECTIVE ;  /* 0x000000000000791b */ /* 0x000ff40003800000 */
.L_x_181:
[----:B------:R-:W-:Y:S05]  /*7d10*/  BSYNC B1 ;  /* 0x0000000000017941 */ /* 0x000fea0003800000 */
.L_x_180:
[----:B------:R-:W-:Y:S05]  /*7d20*/  BRA `(.L_x_182) ;  /* 0xffffffe000547947 */ /* 0x000fea000383ffff */
.L_x_135:
[----:B0-----:R0:W1:Y:S02]  /*7d30*/  SYNCS.PHASECHK.TRANS64.TRYWAIT P1, [R12+URZ+0x100], R7 ;  /* 0x000100070c0075a7 */ /* 0x001064000802017f */
[----:B-1----:R-:W-:Y:S05]  /*7d40*/  @!P1 NANOSLEEP.SYNCS 0x989680 ;  /* 0x009896800000995d */ /* 0x002fea0003900000 */
[----:B------:R-:W1:Y:S02]  /*7d50*/  @!P1 SYNCS.PHASECHK.TRANS64 P1, [R12+URZ+0x100], R7 ;  /* 0x000100070c0095a7 */ /* 0x000e64000802007f */
[----:B-1----:R-:W-:Y:S05]  /*7d60*/  @!P1 BRA `(.L_x_135) ;  /* 0xfffffffc00f09947 */ /* 0x002fea000383ffff */
[----:B------:R-:W-:Y:S05]  /*7d70*/  BRA `(.L_x_183) ;  /* 0xffffffe000887947 */ /* 0x000fea000383ffff */
.L_x_144:
[----:B------:R-:W-:Y:S01]  /*7d80*/  BSSY B0, `(.L_x_184) ;  /* 0x0000006000007945 */ /* 0x000fe20003800000 */
[----:B------:R-:W-:-:S07]  /*7d90*/  IMAD.MOV.U32 R15, RZ, RZ, -0x1 ;  /* 0xffffffffff0f7424 */ /* 0x000fce00078e00ff */
[----:B------:R-:W-:Y:S05]  /*7da0*/  WARPSYNC.COLLECTIVE R15, `(.L_x_185) ;  /* 0x000000000f0c7348 */ /* 0x000fea0003c00000 */
[----:B------:R-:W-:Y:S02]  /*7db0*/  ELECT P6, UR62, PT ;  /* 0x00000000003e782f */ /* 0x000fe400038c0000 */
[----:B------:R-:W-:Y:S01]  /*7dc0*/  MOV R14, UR62 ;  /* 0x0000003e000e7c02 */ /* 0x000fe20008000f00 */
[----:B------:R-:W-:Y:S10]  /*7dd0*/  ENDCOLLECTIVE ;  /* 0x000000000000791b */ /* 0x000ff40003800000 */
.L_x_185:
[----:B------:R-:W-:Y:S05]  /*7de0*/  BSYNC B0 ;  /* 0x0000000000007941 */ /* 0x000fea0003800000 */
.L_x_184:
[----:B------:R-:W-:Y:S05]  /*7df0*/  BRA `(.L_x_186) ;  /* 0xffffffe800dc7947 */ /* 0x000fea000383ffff */
.L_x_148:
[----:B0-----:R0:W1:Y:S02]  /*7e00*/  SYNCS.PHASECHK.TRANS64.TRYWAIT P0, [R7+URZ], R4 ;  /* 0x00000004070075a7 */ /* 0x001064000800017f */
[----:B-1----:R-:W-:Y:S05]  /*7e10*/  @!P0 NANOSLEEP.SYNCS 0x989680 ;  /* 0x009896800000895d */ /* 0x002fea0003900000 */
[----:B------:R-:W1:Y:S02]  /*7e20*/  @!P0 SYNCS.PHASECHK.TRANS64 P0, [R7+URZ], R4 ;  /* 0x00000004070085a7 */ /* 0x000e64000800007f */
[----:B-1----:R-:W-:Y:S05]  /*7e30*/  @!P0 BRA `(.L_x_148) ;  /* 0xfffffffc00f08947 */ /* 0x002fea000383ffff */
[----:B------:R-:W-:Y:S05]  /*7e40*/  BRA `(.L_x_187) ;  /* 0xffffffec001c7947 */ /* 0x000fea000383ffff */
.L_x_149:
[----:B0-----:R0:W1:Y:S02]  /*7e50*/  SYNCS.PHASECHK.TRANS64.TRYWAIT P0, [R6+URZ], R3 ;  /* 0x00000003060075a7 */ /* 0x001064000800017f */
[----:B-1----:R-:W-:Y:S05]  /*7e60*/  @!P0 NANOSLEEP.SYNCS 0x989680 ;  /* 0x009896800000895d */ /* 0x002fea0003900000 */
[----:B------:R-:W1:Y:S02]  /*7e70*/  @!P0 SYNCS.PHASECHK.TRANS64 P0, [R6+URZ], R3 ;  /* 0x00000003060085a7 */ /* 0x000e64000800007f */
[----:B-1----:R-:W-:Y:S05]  /*7e80*/  @!P0 BRA `(.L_x_149) ;  /* 0xfffffffc00f08947 */ /* 0x002fea000383ffff */
[----:B------:R-:W-:Y:S05]  /*7e90*/  BRA `(.L_x_188) ;  /* 0xffffffec002c7947 */ /* 0x000fea000383ffff */
.L_x_150:
[----:B0-----:R0:W1:Y:S02]  /*7ea0*/  SYNCS.PHASECHK.TRANS64.TRYWAIT P0, [R7+URZ], R4 ;  /* 0x00000004070075a7 */ /* 0x001064000800017f */
[----:B-1----:R-:W-:Y:S05]  /*7eb0*/  @!P0 NANOSLEEP.SYNCS 0x989680 ;  /* 0x009896800000895d */ /* 0x002fea0003900000 */
[----:B------:R-:W1:Y:S02]  /*7ec0*/  @!P0 SYNCS.PHASECHK.TRANS64 P0, [R7+URZ], R4 ;  /* 0x00000004070085a7 */ /* 0x000e64000800007f */
[----:B-1----:R-:W-:Y:S05]  /*7ed0*/  @!P0 BRA `(.L_x_150) ;  /* 0xfffffffc00f08947 */ /* 0x002fea000383ffff */
[----:B------:R-:W-:Y:S05]  /*7ee0*/  BRA `(.L_x_189) ;  /* 0xffffffec003c7947 */ /* 0x000fea000383ffff */
.L_x_151:
[----:B0-----:R0:W1:Y:S02]  /*7ef0*/  SYNCS.PHASECHK.TRANS64.TRYWAIT P0, [R6+URZ], R3 ;  /* 0x00000003060075a7 */ /* 0x001064000800017f */
[----:B-1----:R-:W-:Y:S05]  /*7f00*/  @!P0 NANOSLEEP.SYNCS 0x989680 ;  /* 0x009896800000895d */ /* 0x002fea0003900000 */
[----:B------:R-:W1:Y:S02]  /*7f10*/  @!P0 SYNCS.PHASECHK.TRANS64 P0, [R6+URZ], R3 ;  /* 0x00000003060085a7 */ /* 0x000e64000800007f */
[----:B-1----:R-:W-:Y:S05]  /*7f20*/  @!P0 BRA `(.L_x_151) ;  /* 0xfffffffc00f08947 */ /* 0x002fea000383ffff */
[----:B------:R-:W-:Y:S05]  /*7f30*/  BRA `(.L_x_190) ;  /* 0xffffffec004c7947 */ /* 0x000fea000383ffff */
.L_x_152:
[----:B0-----:R0:W1:Y:S02]  /*7f40*/  SYNCS.PHASECHK.TRANS64.TRYWAIT P0, [R7+URZ], R4 ;  /* 0x00000004070075a7 */ /* 0x001064000800017f */
[----:B-1----:R-:W-:Y:S05]  /*7f50*/  @!P0 NANOSLEEP.SYNCS 0x989680 ;  /* 0x009896800000895d */ /* 0x002fea0003900000 */
[----:B------:R-:W1:Y:S02]  /*7f60*/  @!P0 SYNCS.PHASECHK.TRANS64 P0, [R7+URZ], R4 ;  /* 0x00000004070085a7 */ /* 0x000e64000800007f */
[----:B-1----:R-:W-:Y:S05]  /*7f70*/  @!P0 BRA `(.L_x_152) ;  /* 0xfffffffc00f08947 */ /* 0x002fea000383ffff */
[----:B------:R-:W-:Y:S05]  /*7f80*/  BRA `(.L_x_191) ;  /* 0xffffffec005c7947 */ /* 0x000fea000383ffff */
.L_x_153:
[----:B0-----:R0:W1:Y:S02]  /*7f90*/  SYNCS.PHASECHK.TRANS64.TRYWAIT P0, [R6+URZ], R3 ;  /* 0x00000003060075a7 */ /* 0x001064000800017f */
[----:B-1----:R-:W-:Y:S05]  /*7fa0*/  @!P0 NANOSLEEP.SYNCS 0x989680 ;  /* 0x009896800000895d */ /* 0x002fea0003900000 */
[----:B------:R-:W1:Y:S02]  /*7fb0*/  @!P0 SYNCS.PHASECHK.TRANS64 P0, [R6+URZ], R3 ;  /* 0x00000003060085a7 */ /* 0x000e64000800007f */
[----:B-1----:R-:W-:Y:S05]  /*7fc0*/  @!P0 BRA `(.L_x_153) ;  /* 0xfffffffc00f08947 */ /* 0x002fea000383ffff */
[----:B------:R-:W-:Y:S05]  /*7fd0*/  BRA `(.L_x_192) ;  /* 0xffffffec006c7947 */ /* 0x000fea000383ffff */
.L_x_154:
[----:B0-----:R0:W1:Y:S02]  /*7fe0*/  SYNCS.PHASECHK.TRANS64.TRYWAIT P0, [R7+URZ], R4 ;  /* 0x00000004070075a7 */ /* 0x001064000800017f */
[----:B-1----:R-:W-:Y:S05]  /*7ff0*/  @!P0 NANOSLEEP.SYNCS 0x989680 ;  /* 0x009896800000895d */ /* 0x002fea0003900000 */
[----:B------:R-:W1:Y:S02]  /*8000*/  @!P0 SYNCS.PHASECHK.TRANS64 P0, [R7+URZ], R4 ;  /* 0x00000004070085a7 */ /* 0x000e64000800007f */
[----:B-1----:R-:W-:Y:S05]  /*8010*/  @!P0 BRA `(.L_x_154) ;  /* 0xfffffffc00f08947 */ /* 0x002fea000383ffff */
[----:B------:R-:W-:Y:S05]  /*8020*/  BRA `(.L_x_193) ;  /* 0xffffffec007c7947 */ /* 0x000fea000383ffff */
.L_x_155:
[----:B0-----:R0:W1:Y:S02]  /*8030*/  SYNCS.PHASECHK.TRANS64.TRYWAIT P0, [R6+URZ], R3 ;  /* 0x00000003060075a7 */ /* 0x001064000800017f */
[----:B-1----:R-:W-:Y:S05]  /*8040*/  @!P0 NANOSLEEP.SYNCS 0x989680 ;  /* 0x009896800000895d */ /* 0x002fea0003900000 */
[----:B------:R-:W1:Y:S02]  /*8050*/  @!P0 SYNCS.PHASECHK.TRANS64 P0, [R6+URZ], R3 ;  /* 0x00000003060085a7 */ /* 0x000e64000800007f */
[----:B-1----:R-:W-:Y:S05]  /*8060*/  @!P0 BRA `(.L_x_155) ;  /* 0xfffffffc00f08947 */ /* 0x002fea000383ffff */
[----:B------:R-:W-:Y:S05]  /*8070*/  BRA `(.L_x_194) ;  /* 0xffffffec008c7947 */ /* 0x000fea000383ffff */
.L_x_156:
[----:B0-----:R0:W1:Y:S02]  /*8080*/  SYNCS.PHASECHK.TRANS64.TRYWAIT P0, [R7+URZ], R4 ;  /* 0x00000004070075a7 */ /* 0x001064000800017f */
[----:B-1----:R-:W-:Y:S05]  /*8090*/  @!P0 NANOSLEEP.SYNCS 0x989680 ;  /* 0x009896800000895d */ /* 0x002fea0003900000 */
[----:B------:R-:W1:Y:S02]  /*80a0*/  @!P0 SYNCS.PHASECHK.TRANS64 P0, [R7+URZ], R4 ;  /* 0x00000004070085a7 */ /* 0x000e64000800007f */
[----:B-1----:R-:W-:Y:S05]  /*80b0*/  @!P0 BRA `(.L_x_156) ;  /* 0xfffffffc00f08947 */ /* 0x002fea000383ffff */
[----:B------:R-:W-:Y:S05]  /*80c0*/  BRA `(.L_x_195) ;  /* 0xffffffec009c7947 */ /* 0x000fea000383ffff */
.L_x_157:
[----:B0-----:R0:W1:Y:S02]  /*80d0*/  SYNCS.PHASECHK.TRANS64.TRYWAIT P0, [R6+URZ], R3 ;  /* 0x00000003060075a7 */ /* 0x001064000800017f */
[----:B-1----:R-:W-:Y:S05]  /*80e0*/  @!P0 NANOSLEEP.SYNCS 0x989680 ;  /* 0x009896800000895d */ /* 0x002fea0003900000 */
[----:B------:R-:W1:Y:S02]  /*80f0*/  @!P0 SYNCS.PHASECHK.TRANS64 P0, [R6+URZ], R3 ;  /* 0x00000003060085a7 */ /* 0x000e64000800007f */
[----:B-1----:R-:W-:Y:S05]  /*8100*/  @!P0 BRA `(.L_x_157) ;  /* 0xfffffffc00f08947 */ /* 0x002fea000383ffff */
[----:B------:R-:W-:Y:S05]  /*8110*/  BRA `(.L_x_196) ;  /* 0xffffffec00ac7947 */ /* 0x000fea000383ffff */
.L_x_158:
[----:B0-----:R0:W1:Y:S02]  /*8120*/  SYNCS.PHASECHK.TRANS64.TRYWAIT P0, [R7+URZ], R4 ;  /* 0x00000004070075a7 */ /* 0x001064000800017f */
[----:B-1----:R-:W-:Y:S05]  /*8130*/  @!P0 NANOSLEEP.SYNCS 0x989680 ;  /* 0x009896800000895d */ /* 0x002fea0003900000 */
[----:B------:R-:W1:Y:S02]  /*8140*/  @!P0 SYNCS.PHASECHK.TRANS64 P0, [R7+URZ], R4 ;  /* 0x00000004070085a7 */ /* 0x000e64000800007f */
[----:B-1----:R-:W-:Y:S05]  /*8150*/  @!P0 BRA `(.L_x_158) ;  /* 0xfffffffc00f08947 */ /* 0x002fea000383ffff */
[----:B------:R-:W-:Y:S05]  /*8160*/  BRA `(.L_x_197) ;  /* 0xffffffec00bc7947 */ /* 0x000fea000383ffff */
.L_x_159:
[----:B0-----:R0:W1:Y:S02]  /*8170*/  SYNCS.PHASECHK.TRANS64.TRYWAIT P0, [R6+URZ], R3 ;  /* 0x00000003060075a7 */ /* 0x001064000800017f */
[----:B-1----:R-:W-:Y:S05]  /*8180*/  @!P0 NANOSLEEP.SYNCS 0x989680 ;  /* 0x009896800000895d */ /* 0x002fea0003900000 */
[----:B------:R-:W1:Y:S02]  /*8190*/  @!P0 SYNCS.PHASECHK.TRANS64 P0, [R6+URZ], R3 ;  /* 0x00000003060085a7 */ /* 0x000e64000800007f */
[----:B-1----:R-:W-:Y:S05]  /*81a0*/  @!P0 BRA `(.L_x_159) ;  /* 0xfffffffc00f08947 */ /* 0x002fea000383ffff */
[----:B------:R-:W-:Y:S05]  /*81b0*/  BRA `(.L_x_198) ;  /* 0xffffffec00cc7947 */ /* 0x000fea000383ffff */
.L_x_160:
[----:B0-----:R0:W1:Y:S02]  /*81c0*/  SYNCS.PHASECHK.TRANS64.TRYWAIT P0, [R7+URZ], R4 ;  /* 0x00000004070075a7 */ /* 0x001064000800017f */
[----:B-1----:R-:W-:Y:S05]  /*81d0*/  @!P0 NANOSLEEP.SYNCS 0x989680 ;  /* 0x009896800000895d */ /* 0x002fea0003900000 */
[----:B------:R-:W1:Y:S02]  /*81e0*/  @!P0 SYNCS.PHASECHK.TRANS64 P0, [R7+URZ], R4 ;  /* 0x00000004070085a7 */ /* 0x000e64000800007f */
[----:B-1----:R-:W-:Y:S05]  /*81f0*/  @!P0 BRA `(.L_x_160) ;  /* 0xfffffffc00f08947 */ /* 0x002fea000383ffff */
[----:B------:R-:W-:Y:S05]  /*8200*/  BRA `(.L_x_199) ;  /* 0xffffffec00dc7947 */ /* 0x000fea000383ffff */
.L_x_161:
[----:B0-----:R0:W1:Y:S02]  /*8210*/  SYNCS.PHASECHK.TRANS64.TRYWAIT P0, [R6+URZ], R3 ;  /* 0x00000003060075a7 */ /* 0x001064000800017f */
[----:B-1----:R-:W-:Y:S05]  /*8220*/  @!P0 NANOSLEEP.SYNCS 0x989680 ;  /* 0x009896800000895d */ /* 0x002fea0003900000 */
[----:B------:R-:W1:Y:S02]  /*8230*/  @!P0 SYNCS.PHASECHK.TRANS64 P0, [R6+URZ], R3 ;  /* 0x00000003060085a7 */ /* 0x000e64000800007f */
[----:B-1----:R-:W-:Y:S05]  /*8240*/  @!P0 BRA `(.L_x_161) ;  /* 0xfffffffc00f08947 */ /* 0x002fea000383ffff */
[----:B------:R-:W-:Y:S05]  /*8250*/  BRA `(.L_x_200) ;  /* 0xffffffec00ec7947 */ /* 0x000fea000383ffff */
.L_x_162:
[----:B0-----:R0:W1:Y:S02]  /*8260*/  SYNCS.PHASECHK.TRANS64.TRYWAIT P0, [R7+URZ], R4 ;  /* 0x00000004070075a7 */ /* 0x001064000800017f */
[----:B-1----:R-:W-:Y:S05]  /*8270*/  @!P0 NANOSLEEP.SYNCS 0x989680 ;  /* 0x009896800000895d */ /* 0x002fea0003900000 */
[----:B------:R-:W1:Y:S02]  /*8280*/  @!P0 SYNCS.PHASECHK.TRANS64 P0, [R7+URZ], R4 ;  /* 0x00000004070085a7 */ /* 0x000e64000800007f */
[----:B-1----:R-:W-:Y:S05]  /*8290*/  @!P0 BRA `(.L_x_162) ;  /* 0xfffffffc00f08947 */ /* 0x002fea000383ffff */
[----:B------:R-:W-:Y:S05]  /*82a0*/  BRA `(.L_x_201) ;  /* 0xffffffec00fc7947 */ /* 0x000fea000383ffff */
.L_x_163:
[----:B0-----:R0:W1:Y:S02]  /*82b0*/  SYNCS.PHASECHK.TRANS64.TRYWAIT P0, [R6+URZ], R3 ;  /* 0x00000003060075a7 */ /* 0x001064000800017f */
[----:B-1----:R-:W-:Y:S05]  /*82c0*/  @!P0 NANOSLEEP.SYNCS 0x989680 ;  /* 0x009896800000895d */ /* 0x002fea0003900000 */
[----:B------:R-:W1:Y:S02]  /*82d0*/  @!P0 SYNCS.PHASECHK.TRANS64 P0, [R6+URZ], R3 ;  /* 0x00000003060085a7 */ /* 0x000e64000800007f */
[----:B-1----:R-:W-:Y:S05]  /*82e0*/  @!P0 BRA `(.L_x_163) ;  /* 0xfffffffc00f08947 */ /* 0x002fea000383ffff */
[----:B------:R-:W-:Y:S05]  /*82f0*/  BRA `(.L_x_202) ;  /* 0xfffffff0000c7947 */ /* 0x000fea000383ffff */
.L_x_164:
[----:B0-----:R0:W1:Y:S02]  /*8300*/  SYNCS.PHASECHK.TRANS64.TRYWAIT P0, [R7+URZ], R4 ;  /* 0x00000004070075a7 */ /* 0x001064000800017f */
[----:B-1----:R-:W-:Y:S05]  /*8310*/  @!P0 NANOSLEEP.SYNCS 0x989680 ;  /* 0x009896800000895d */ /* 0x002fea0003900000 */
[----:B------:R-:W1:Y:S02]  /*8320*/  @!P0 SYNCS.PHASECHK.TRANS64 P0, [R7+URZ], R4 ;  /* 0x00000004070085a7 */ /* 0x000e64000800007f */
[----:B-1----:R-:W-:Y:S05]  /*8330*/  @!P0 BRA `(.L_x_164) ;  /* 0xfffffffc00f08947 */ /* 0x002fea000383ffff */
[----:B------:R-:W-:Y:S05]  /*8340*/  BRA `(.L_x_203) ;  /* 0xfffffff0001c7947 */ /* 0x000fea000383ffff */
.L_x_165:
[----:B0-----:R0:W1:Y:S02]  /*8350*/  SYNCS.PHASECHK.TRANS64.TRYWAIT P0, [R6+URZ], R3 ;  /* 0x00000003060075a7 */ /* 0x001064000800017f */
[----:B-1----:R-:W-:Y:S05]  /*8360*/  @!P0 NANOSLEEP.SYNCS 0x989680 ;  /* 0x009896800000895d */ /* 0x002fea0003900000 */
[----:B------:R-:W1:Y:S02]  /*8370*/  @!P0 SYNCS.PHASECHK.TRANS64 P0, [R6+URZ], R3 ;  /* 0x00000003060085a7 */ /* 0x000e64000800007f */
[----:B-1----:R-:W-:Y:S05]  /*8380*/  @!P0 BRA `(.L_x_165) ;  /* 0xfffffffc00f08947 */ /* 0x002fea000383ffff */
[----:B------:R-:W-:Y:S05]  /*8390*/  BRA `(.L_x_204) ;  /* 0xfffffff0002c7947 */ /* 0x000fea000383ffff */
.L_x_166:
[----:B0-----:R0:W1:Y:S02]  /*83a0*/  SYNCS.PHASECHK.TRANS64.TRYWAIT P0, [R7+URZ], R4 ;  /* 0x00000004070075a7 */ /* 0x001064000800017f */
[----:B-1----:R-:W-:Y:S05]  /*83b0*/  @!P0 NANOSLEEP.SYNCS 0x989680 ;  /* 0x009896800000895d */ /* 0x002fea0003900000 */
[----:B------:R-:W1:Y:S02]  /*83c0*/  @!P0 SYNCS.PHASECHK.TRANS64 P0, [R7+URZ], R4 ;  /* 0x00000004070085a7 */ /* 0x000e64000800007f */
[----:B-1----:R-:W-:Y:S05]  /*83d0*/  @!P0 BRA `(.L_x_166) ;  /* 0xfffffffc00f08947 */ /* 0x002fea000383ffff */
[----:B------:R-:W-:Y:S05]  /*83e0*/  BRA `(.L_x_205) ;  /* 0xfffffff0003c7947 */ /* 0x000fea000383ffff */
.L_x_167:
[----:B0-----:R0:W1:Y:S02]  /*83f0*/  SYNCS.PHASECHK.TRANS64.TRYWAIT P0, [R6+URZ], R3 ;  /* 0x00000003060075a7 */ /* 0x001064000800017f */
[----:B-1----:R-:W-:Y:S05]  /*8400*/  @!P0 NANOSLEEP.SYNCS 0x989680 ;  /* 0x009896800000895d */ /* 0x002fea0003900000 */
[----:B------:R-:W1:Y:S02]  /*8410*/  @!P0 SYNCS.PHASECHK.TRANS64 P0, [R6+URZ], R3 ;  /* 0x00000003060085a7 */ /* 0x000e64000800007f */
[----:B-1----:R-:W-:Y:S05]  /*8420*/  @!P0 BRA `(.L_x_167) ;  /* 0xfffffffc00f08947 */ /* 0x002fea000383ffff */
[----:B------:R-:W-:Y:S05]  /*8430*/  BRA `(.L_x_206) ;  /* 0xfffffff0004c7947 */ /* 0x000fea000383ffff */
.L_x_168:
[----:B0-----:R0:W1:Y:S02]  /*8440*/  SYNCS.PHASECHK.TRANS64.TRYWAIT P0, [R7+URZ], R4 ;  /* 0x00000004070075a7 */ /* 0x001064000800017f */
[----:B-1----:R-:W-:Y:S05]  /*8450*/  @!P0 NANOSLEEP.SYNCS 0x989680 ;  /* 0x009896800000895d */ /* 0x002fea0003900000 */
[----:B------:R-:W1:Y:S02]  /*8460*/  @!P0 SYNCS.PHASECHK.TRANS64 P0, [R7+URZ], R4 ;  /* 0x00000004070085a7 */ /* 0x000e64000800007f */
[----:B-1----:R-:W-:Y:S05]  /*8470*/  @!P0 BRA `(.L_x_168) ;  /* 0xfffffffc00f08947 */ /* 0x002fea000383ffff */
[----:B------:R-:W-:Y:S05]  /*8480*/  BRA `(.L_x_207) ;  /* 0xfffffff0005c7947 */ /* 0x000fea000383ffff */
.L_x_169:
[----:B0-----:R0:W1:Y:S02]  /*8490*/  SYNCS.PHASECHK.TRANS64.TRYWAIT P0, [R6+URZ], R3 ;  /* 0x00000003060075a7 */ /* 0x001064000800017f */
[----:B-1----:R-:W-:Y:S05]  /*84a0*/  @!P0 NANOSLEEP.SYNCS 0x989680 ;  /* 0x009896800000895d */ /* 0x002fea0003900000 */
[----:B------:R-:W1:Y:S02]  /*84b0*/  @!P0 SYNCS.PHASECHK.TRANS64 P0, [R6+URZ], R3 ;  /* 0x00000003060085a7 */ /* 0x000e64000800007f */
[----:B-1----:R-:W-:Y:S05]  /*84c0*/  @!P0 BRA `(.L_x_169) ;  /* 0xfffffffc00f08947 */ /* 0x002fea000383ffff */
[----:B------:R-:W-:Y:S05]  /*84d0*/  BRA `(.L_x_208) ;  /* 0xfffffff0006c7947 */ /* 0x000fea000383ffff */
.L_x_170:
[----:B0-----:R0:W1:Y:S02]  /*84e0*/  SYNCS.PHASECHK.TRANS64.TRYWAIT P0, [R7+URZ], R4 ;  /* 0x00000004070075a7 */ /* 0x001064000800017f */
[----:B-1----:R-:W-:Y:S05]  /*84f0*/  @!P0 NANOSLEEP.SYNCS 0x989680 ;  /* 0x009896800000895d */ /* 0x002fea0003900000 */
[----:B------:R-:W1:Y:S02]  /*8500*/  @!P0 SYNCS.PHASECHK.TRANS64 P0, [R7+URZ], R4 ;  /* 0x00000004070085a7 */ /* 0x000e64000800007f */
[----:B-1----:R-:W-:Y:S05]  /*8510*/  @!P0 BRA `(.L_x_170) ;  /* 0xfffffffc00f08947 */ /* 0x002fea000383ffff */
[----:B------:R-:W-:Y:S05]  /*8520*/  BRA `(.L_x_209) ;  /* 0xfffffff0007c7947 */ /* 0x000fea000383ffff */
.L_x_171:
[----:B0-----:R0:W1:Y:S02]  /*8530*/  SYNCS.PHASECHK.TRANS64.TRYWAIT P0, [R6+URZ], R3 ;  /* 0x00000003060075a7 */ /* 0x001064000800017f */
[----:B-1----:R-:W-:Y:S05]  /*8540*/  @!P0 NANOSLEEP.SYNCS 0x989680 ;  /* 0x009896800000895d */ /* 0x002fea0003900000 */
[----:B------:R-:W1:Y:S02]  /*8550*/  @!P0 SYNCS.PHASECHK.TRANS64 P0, [R6+URZ], R3 ;  /* 0x00000003060085a7 */ /* 0x000e64000800007f */
[----:B-1----:R-:W-:Y:S05]  /*8560*/  @!P0 BRA `(.L_x_171) ;  /* 0xfffffffc00f08947 */ /* 0x002fea000383ffff */
[----:B------:R-:W-:Y:S05]  /*8570*/  BRA `(.L_x_210) ;  /* 0xfffffff0008c7947 */ /* 0x000fea000383ffff */
.L_x_172:
[----:B0-----:R0:W1:Y:S02]  /*8580*/  SYNCS.PHASECHK.TRANS64.TRYWAIT P0, [R7+URZ], R4 ;  /* 0x00000004070075a7 */ /* 0x001064000800017f */
[----:B-1----:R-:W-:Y:S05]  /*8590*/  @!P0 NANOSLEEP.SYNCS 0x989680 ;  /* 0x009896800000895d */ /* 0x002fea0003900000 */
[----:B------:R-:W1:Y:S02]  /*85a0*/  @!P0 SYNCS.PHASECHK.TRANS64 P0, [R7+URZ], R4 ;  /* 0x00000004070085a7 */ /* 0x000e64000800007f */
[----:B-1----:R-:W-:Y:S05]  /*85b0*/  @!P0 BRA `(.L_x_172) ;  /* 0xfffffffc00f08947 */ /* 0x002fea000383ffff */
[----:B------:R-:W-:Y:S05]  /*85c0*/  BRA `(.L_x_211) ;  /* 0xfffffff0009c7947 */ /* 0x000fea000383ffff */
.L_x_173:
[----:B0-----:R0:W1:Y:S02]  /*85d0*/  SYNCS.PHASECHK.TRANS64.TRYWAIT P0, [R6+URZ], R3 ;  /* 0x00000003060075a7 */ /* 0x001064000800017f */
[----:B-1----:R-:W-:Y:S05]  /*85e0*/  @!P0 NANOSLEEP.SYNCS 0x989680 ;  /* 0x009896800000895d */ /* 0x002fea0003900000 */
[----:B------:R-:W1:Y:S02]  /*85f0*/  @!P0 SYNCS.PHASECHK.TRANS64 P0, [R6+URZ], R3 ;  /* 0x00000003060085a7 */ /* 0x000e64000800007f */
[----:B-1----:R-:W-:Y:S05]  /*8600*/  @!P0 BRA `(.L_x_173) ;  /* 0xfffffffc00f08947 */ /* 0x002fea000383ffff */
[----:B------:R-:W-:Y:S05]  /*8610*/  BRA `(.L_x_212) ;  /* 0xfffffff000ac7947 */ /* 0x000fea000383ffff */
.L_x_174:
[----:B0-----:R0:W1:Y:S02]  /*8620*/  SYNCS.PHASECHK.TRANS64.TRYWAIT P0, [R7+URZ], R4 ;  /* 0x00000004070075a7 */ /* 0x001064000800017f */
[----:B-1----:R-:W-:Y:S05]  /*8630*/  @!P0 NANOSLEEP.SYNCS 0x989680 ;  /* 0x009896800000895d */ /* 0x002fea0003900000 */
[----:B------:R-:W1:Y:S02]  /*8640*/  @!P0 SYNCS.PHASECHK.TRANS64 P0, [R7+URZ], R4 ;  /* 0x00000004070085a7 */ /* 0x000e64000800007f */
[----:B-1----:R-:W-:Y:S05]  /*8650*/  @!P0 BRA `(.L_x_174) ;  /* 0xfffffffc00f08947 */ /* 0x002fea000383ffff */
[----:B------:R-:W-:Y:S05]  /*8660*/  BRA `(.L_x_213) ;  /* 0xfffffff000bc7947 */ /* 0x000fea000383ffff */
.L_x_175:
[----:B0-----:R0:W1:Y:S02]  /*8670*/  SYNCS.PHASECHK.TRANS64.TRYWAIT P0, [R6+URZ], R3 ;  /* 0x00000003060075a7 */ /* 0x001064000800017f */
[----:B-1----:R-:W-:Y:S05]  /*8680*/  @!P0 NANOSLEEP.SYNCS 0x989680 ;  /* 0x009896800000895d */ /* 0x002fea0003900000 */
[----:B------:R-:W1:Y:S02]  /*8690*/  @!P0 SYNCS.PHASECHK.TRANS64 P0, [R6+URZ], R3 ;  /* 0x00000003060085a7 */ /* 0x000e64000800007f */
[----:B-1----:R-:W-:Y:S05]  /*86a0*/  @!P0 BRA `(.L_x_175) ;  /* 0xfffffffc00f08947 */ /* 0x002fea000383ffff */
[----:B------:R-:W-:Y:S05]  /*86b0*/  BRA `(.L_x_214) ;  /* 0xfffffff000cc7947 */ /* 0x000fea000383ffff */
.L_x_176:
[----:B0-----:R0:W1:Y:S02]  /*86c0*/  SYNCS.PHASECHK.TRANS64.TRYWAIT P0, [R7+URZ], R4 ;  /* 0x00000004070075a7 */ /* 0x001064000800017f */
[----:B-1----:R-:W-:Y:S05]  /*86d0*/  @!P0 NANOSLEEP.SYNCS 0x989680 ;  /* 0x009896800000895d */ /* 0x002fea0003900000 */
[----:B------:R-:W1:Y:S02]  /*86e0*/  @!P0 SYNCS.PHASECHK.TRANS64 P0, [R7+URZ], R4 ;  /* 0x00000004070085a7 */ /* 0x000e64000800007f */
[----:B-1----:R-:W-:Y:S05]  /*86f0*/  @!P0 BRA `(.L_x_176) ;  /* 0xfffffffc00f08947 */ /* 0x002fea000383ffff */
[----:B------:R-:W-:Y:S05]  /*8700*/  BRA `(.L_x_215) ;  /* 0xfffffff000dc7947 */ /* 0x000fea000383ffff */
.L_x_177:
[----:B0-----:R0:W1:Y:S02]  /*8710*/  SYNCS.PHASECHK.TRANS64.TRYWAIT P0, [R6+URZ], R3 ;  /* 0x00000003060075a7 */ /* 0x001064000800017f */
[----:B-1----:R-:W-:Y:S05]  /*8720*/  @!P0 NANOSLEEP.SYNCS 0x989680 ;  /* 0x009896800000895d */ /* 0x002fea0003900000 */
[----:B------:R-:W1:Y:S02]  /*8730*/  @!P0 SYNCS.PHASECHK.TRANS64 P0, [R6+URZ], R3 ;  /* 0x00000003060085a7 */ /* 0x000e64000800007f */
[----:B-1----:R-:W-:Y:S05]  /*8740*/  @!P0 BRA `(.L_x_177) ;  /* 0xfffffffc00f08947 */ /* 0x002fea000383ffff */
[----:B------:R-:W-:Y:S05]  /*8750*/  BRA `(.L_x_216) ;  /* 0xfffffff000ec7947 */ /* 0x000fea000383ffff */
.L_x_178:
[----:B-1----:R1:W2:Y:S02]  /*8760*/  SYNCS.PHASECHK.TRANS64.TRYWAIT P0, [R7+URZ], R4 ;  /* 0x00000004070075a7 */ /* 0x0022a4000800017f */
[----:B--2---:R-:W-:Y:S05]  /*8770*/  @!P0 NANOSLEEP.SYNCS 0x989680 ;  /* 0x009896800000895d */ /* 0x004fea0003900000 */
[----:B------:R-:W2:Y:S02]  /*8780*/  @!P0 SYNCS.PHASECHK.TRANS64 P0, [R7+URZ], R4 ;  /* 0x00000004070085a7 */ /* 0x000ea4000800007f */
[----:B--2---:R-:W-:Y:S05]  /*8790*/  @!P0 BRA `(.L_x_178) ;  /* 0xfffffffc00f08947 */ /* 0x004fea000383ffff */
[----:B------:R-:W-:Y:S05]  /*87a0*/  BRA `(.L_x_217) ;  /* 0xfffffff000f47947 */ /* 0x000fea000383ffff */
.L_x_218:
[----:B------:R-:W-:-:S00]  /*87b0*/  BRA `(.L_x_218) ;  /* 0xfffffffc00fc7947 */ /* 0x000fc0000383ffff */
[----:B------:R-:W-:-:S00]  /*87c0*/  NOP ;  /* 0x0000000000007918 */ /* 0x000fc00000000000 */
        /* <DEDUP_REMOVED lines=11> */
.L_x_219:


//--------------------- .nv.global.init           --------------------------
	.section	.nv.global.init,"aw",@progbits
.nv.global.init:
	.type		$str$22,@object
	.size		$str$22,($str$23 - $str$22)
$str$22:
        /*0000*/ 	.byte	0x6b, 0x5f, 0x74, 0x69, 0x6c, 0x65, 0x5f, 0x63, 0x6f, 0x75, 0x6e, 0x74, 0x20, 0x3e, 0x3d, 0x20
        /*0010*/ 	.byte	0x31, 0x00
	.type		$str$23,@object
	.size		$str$23,(__unnamed_1 - $str$23)
$str$23:
        /*0012*/ 	.byte	0x2f, 0x74, 0x6d, 0x70, 0x2f, 0x63, 0x75, 0x74, 0x6c, 0x61, 0x73, 0x73, 0x5f, 0x73, 0x77, 0x65
        /*0022*/ 	.byte	0x65, 0x70, 0x5f, 0x73, 0x72, 0x63, 0x2f, 0x69, 0x6e, 0x63, 0x6c, 0x75, 0x64, 0x65, 0x2f, 0x63
        /*0032*/ 	.byte	0x75, 0x74, 0x6c, 0x61, 0x73, 0x73, 0x2f, 0x67, 0x65, 0x6d, 0x6d, 0x2f, 0x63, 0x6f, 0x6c, 0x6c
        /*0042*/ 	.byte	0x65, 0x63, 0x74, 0x69, 0x76, 0x65, 0x2f, 0x73, 0x6d, 0x39, 0x30, 0x5f, 0x6d, 0x6d, 0x61, 0x5f
        /*0052*/ 	.byte	0x74, 0x6d, 0x61, 0x5f, 0x67, 0x6d, 0x6d, 0x61, 0x5f, 0x73, 0x73, 0x5f, 0x77, 0x61, 0x72, 0x70
        /*0062*/ 	.byte	0x73, 0x70, 0x65, 0x63, 0x69, 0x61, 0x6c, 0x69, 0x7a, 0x65, 0x64, 0x2e, 0x68, 0x70, 0x70, 0x00
	.type		__unnamed_1,@object
	.size		__unnamed_1,(.L_0 - __unnamed_1)
__unnamed_1:
        /*0072*/ 	.byte	0x76, 0x6f, 0x69, 0x64, 0x20, 0x63, 0x75, 0x74, 0x6c, 0x61, 0x73, 0x73, 0x3a, 0x3a, 0x67, 0x65
        /* <DEDUP_REMOVED lines=179> */
        /*0bb2*/ 	.byte	0x69, 0x64, 0x65, 0x6e, 0x74, 0x69, 0x74, 0x79, 0x5d, 0x00
.L_0:


//--------------------- .nv.shared._ZN7cutlass13device_kernelINS_4gemm6kernel13GemmUniversalIN4cute5tupleIJiiiiEEENS1_10collective13CollectiveMmaINS1_34MainloopSm90TmaGmmaWarpSpecializedILi32ENS5_IJNS4_1CILi1EEESB_SB_EEENS1_35KernelTmaWarpSpecializedCooperativeEEENS5_IJNSA_ILi128EEENSA_ILi96EEENSA_ILi16EEEEEENS_6half_tENS5_IJlSB_lEEESJ_SK_NS4_8TiledMMAINS4_8MMA_AtomIJNS4_4SM904GMMA25MMA_64x96x16_F32F16F16_SSILNSO_5MajorE0ELSQ_0ELNSO_7ScaleInE1ELSR_1EEEEEENS4_6LayoutINS5_IJNSA_ILi2EEESB_SB_EEENS5_IJSB_NSA_ILi0EEESX_EEEEENS5_IJNS4_10UnderscoreES10_S10_EEEEENS4_13SM90_TMA_LOADENS4_14ComposedLayoutINS4_7SwizzleILi1ELi4ELi3EEENS4_18smem_ptr_flag_bitsILi16EEENSU_INS5_IJNSA_ILi8EEESH_EEENS5_IJSH_SB_EEEEEEEvNS4_8identityES13_S1D_vS1E_EENS_8epilogue10collective6detail29Sm90TmaWarpSpecializedAdapterINS1H_15DefaultEpilogueISJ_SK_SK_NS1G_6thread17LinearCombinationISJ_Li1EffLNS1L_9ScaleType4KindE0ELNS_15FloatRoundStyleE2ESJ_EENS1_15EpilogueDefaultEEEEEvvEEEEvNT_6ParamsE --------------------------
	.section	.nv.shared._ZN7cutlass13device_kernelINS_4gemm6kernel13GemmUniversalIN4cute5tupleIJiiiiEEENS1_10collective13CollectiveMmaINS1_34MainloopSm90TmaGmmaWarpSpecializedILi32ENS5_IJNS4_1CILi1EEESB_SB_EEENS1_35KernelTmaWarpSpecializedCooperativeEEENS5_IJNSA_ILi128EEENSA_ILi96EEENSA_ILi16EEEEEENS_6half_tENS5_IJlSB_lEEESJ_SK_NS4_8TiledMMAINS4_8MMA_AtomIJNS4_4SM904GMMA25MMA_64x96x16_F32F16F16_SSILNSO_5MajorE0ELSQ_0ELNSO_7ScaleInE1ELSR_1EEEEEENS4_6LayoutINS5_IJNSA_ILi2EEESB_SB_EEENS5_IJSB_NSA_ILi0EEESX_EEEEENS5_IJNS4_10UnderscoreES10_S10_EEEEENS4_13SM90_TMA_LOADENS4_14ComposedLayoutINS4_7SwizzleILi1ELi4ELi3EEENS4_18smem_ptr_flag_bitsILi16EEENSU_INS5_IJNSA_ILi8EEESH_EEENS5_IJSH_SB_EEEEEEEvNS4_8identityES13_S1D_vS1E_EENS_8epilogue10collective6detail29Sm90TmaWarpSpecializedAdapterINS1H_15DefaultEpilogueISJ_SK_SK_NS1G_6thread17LinearCombinationISJ_Li1EffLNS1L_9ScaleType4KindE0ELNS_15FloatRoundStyleE2ESJ_EENS1_15EpilogueDefaultEEEEEvvEEEEvNT_6ParamsE,"aw",@nobits
	.sectionflags	@""
	.align	16
	.zero		1024


//--------------------- .nv.shared.reserved.0     --------------------------
	.section	.nv.shared.reserved.0,"aw",@nobits
	.weak		__nv_reservedSMEM_offset_0_alias
	.size		__nv_reservedSMEM_offset_0_alias, 0, 0
	.other		__nv_reservedSMEM_offset_0_alias,@"STO_CUDA_RESERVED_SHARED STV_DEFAULT"
__nv_reservedSMEM_offset_0_alias:
	.zero		0


//--------------------- .nv.global                --------------------------
	.section	.nv.global,"aw",@nobits
.nv.global:
	.type		_ZN40_INTERNAL_7ac93d9d_4_k_cu_33ef3a48_114084cute1_E,@object
	.size		_ZN40_INTERNAL_7ac93d9d_4_k_cu_33ef3a48_114084cute1_E,(_ZN40_INTERNAL_7ac93d9d_4_k_cu_33ef3a48_114084cuda3std3__45__cpo6cbeginE - _ZN40_INTERNAL_7ac93d9d_4_k_cu_33ef3a48_114084cute1_E)
_ZN40_INTERNAL_7ac93d9d_4_k_cu_33ef3a48_114084cute1_E:
	.zero		1
	.type		_ZN40_INTERNAL_7ac93d9d_4_k_cu_33ef3a48_114084cuda3std3__45__cpo6cbeginE,@object
	.size		_ZN40_INTERNAL_7ac93d9d_4_k_cu_33ef3a48_114084cuda3std3__45__cpo6cbeginE,(_ZN40_INTERNAL_7ac93d9d_4_k_cu_33ef3a48_114084cuda3std3__48in_placeE - _ZN40_INTERNAL_7ac93d9d_4_k_cu_33ef3a48_114084cuda3std3__45__cpo6cbeginE)
_ZN40_INTERNAL_7ac93d9d_4_k_cu_33ef3a48_114084cuda3std3__45__cpo6cbeginE:
	.zero		1
	.type		_ZN40_INTERNAL_7ac93d9d_4_k_cu_33ef3a48_114084cuda3std3__48in_placeE,@object
	.size		_ZN40_INTERNAL_7ac93d9d_4_k_cu_33ef3a48_114084cuda3std3__48in_placeE,(_ZN40_INTERNAL_7ac93d9d_4_k_cu_33ef3a48_114084cuda3std6ranges3__45__cpo9iter_moveE - _ZN40_INTERNAL_7ac93d9d_4_k_cu_33ef3a48_114084cuda3std3__48in_placeE)
_ZN40_INTERNAL_7ac93d9d_4_k_cu_33ef3a48_114084cuda3std3__48in_placeE:
	.zero		1
	.type		_ZN40_INTERNAL_7ac93d9d_4_k_cu_33ef3a48_114084cuda3std6ranges3__45__cpo9iter_moveE,@object
	.size		_ZN40_INTERNAL_7ac93d9d_4_k_cu_33ef3a48_114084cuda3std6ranges3__45__cpo9iter_moveE,(_ZN40_INTERNAL_7ac93d9d_4_k_cu_33ef3a48_114084cuda3std3__45__cpo5beginE - _ZN40_INTERNAL_7ac93d9d_4_k_cu_33ef3a48_114084cuda3std6ranges3__45__cpo9iter_moveE)
_ZN40_INTERNAL_7ac93d9d_4_k_cu_33ef3a48_114084cuda3std6ranges3__45__cpo9iter_moveE:
	.zero		1
	.type		_ZN40_INTERNAL_7ac93d9d_4_k_cu_33ef3a48_114084cuda3std3__45__cpo5beginE,@object
	.size		_ZN40_INTERNAL_7ac93d9d_4_k_cu_33ef3a48_114084cuda3std3__45__cpo5beginE,(_ZN40_INTERNAL_7ac93d9d_4_k_cu_33ef3a48_114084cuda3std3__442_GLOBAL__N__7ac93d9d_4_k_cu_33ef3a48_114086ignoreE - _ZN40_INTERNAL_7ac93d9d_4_k_cu_33ef3a48_114084cuda3std3__45__cpo5beginE)
_ZN40_INTERNAL_7ac93d9d_4_k_cu_33ef3a48_114084cuda3std3__45__cpo5beginE:
	.zero		1
	.type		_ZN40_INTERNAL_7ac93d9d_4_k_cu_33ef3a48_114084cuda3std3__442_GLOBAL__N__7ac93d9d_4_k_cu_33ef3a48_114086ignoreE,@object
	.size		_ZN40_INTERNAL_7ac93d9d_4_k_cu_33ef3a48_114084cuda3std3__442_GLOBAL__N__7ac93d9d_4_k_cu_33ef3a48_114086ignoreE,(_ZN40_INTERNAL_7ac93d9d_4_k_cu_33ef3a48_114084cute7productE - _ZN40_INTERNAL_7ac93d9d_4_k_cu_33ef3a48_114084cuda3std3__442_GLOBAL__N__7ac93d9d_4_k_cu_33ef3a48_114086ignoreE)
_ZN40_INTERNAL_7ac93d9d_4_k_cu_33ef3a48_114084cuda3std3__442_GLOBAL__N__7ac93d9d_4_k_cu_33ef3a48_114086ignoreE:
	.zero		1
	.type		_ZN40_INTERNAL_7ac93d9d_4_k_cu_33ef3a48_114084cute7productE,@object
	.size		_ZN40_INTERNAL_7ac93d9d_4_k_cu_33ef3a48_114084cute7productE,(_ZN40_INTERNAL_7ac93d9d_4_k_cu_33ef3a48_114084cuda3std3__45__cpo3endE - _ZN40_INTERNAL_7ac93d9d_4_k_cu_33ef3a48_114084cute7productE)
_ZN40_INTERNAL_7ac93d9d_4_k_cu_33ef3a48_114084cute7productE:
	.zero		1
	.type		_ZN40_INTERNAL_7ac93d9d_4_k_cu_33ef3a48_114084cuda3std3__45__cpo3endE,@object
	.size		_ZN40_INTERNAL_7ac93d9d_4_k_cu_33ef3a48_114084cuda3std3__45__cpo3endE,(_ZN40_INTERNAL_7ac93d9d_4_k_cu_33ef3a48_114084cuda3std3__419piecewise_constructE - _ZN40_INTERNAL_7ac93d9d_4_k_cu_33ef3a48_114084cuda3std3__45__cpo3endE)
_ZN40_INTERNAL_7ac93d9d_4_k_cu_33ef3a48_114084cuda3std3__45__cpo3endE:
	.zero		1
	.type		_ZN40_INTERNAL_7ac93d9d_4_k_cu_33ef3a48_114084cuda3std3__419piecewise_constructE,@object
	.size		_ZN40_INTERNAL_7ac93d9d_4_k_cu_33ef3a48_114084cuda3std3__419piecewise_constructE,(_ZN40_INTERNAL_7ac93d9d_4_k_cu_33ef3a48_114084cuda3std3__45__cpo4cendE - _ZN40_INTERNAL_7ac93d9d_4_k_cu_33ef3a48_114084cuda3std3__419piecewise_constructE)
_ZN40_INTERNAL_7ac93d9d_4_k_cu_33ef3a48_114084cuda3std3__419piecewise_constructE:
	.zero		1
	.type		_ZN40_INTERNAL_7ac93d9d_4_k_cu_33ef3a48_114084cuda3std3__45__cpo4cendE,@object
	.size		_ZN40_INTERNAL_7ac93d9d_4_k_cu_33ef3a48_114084cuda3std3__45__cpo4cendE,(_ZN40_INTERNAL_7ac93d9d_4_k_cu_33ef3a48_114084cuda3std6ranges3__45__cpo4swapE - _ZN40_INTERNAL_7ac93d9d_4_k_cu_33ef3a48_114084cuda3std3__45__cpo4cendE)
_ZN40_INTERNAL_7ac93d9d_4_k_cu_33ef3a48_114084cuda3std3__45__cpo4cendE:
	.zero		1
	.type		_ZN40_INTERNAL_7ac93d9d_4_k_cu_33ef3a48_114084cuda3std6ranges3__45__cpo4swapE,@object
	.size		_ZN40_INTERNAL_7ac93d9d_4_k_cu_33ef3a48_114084cuda3std6ranges3__45__cpo4swapE,(.L_8 - _ZN40_INTERNAL_7ac93d9d_4_k_cu_33ef3a48_114084cuda3std6ranges3__45__cpo4swapE)
_ZN40_INTERNAL_7ac93d9d_4_k_cu_33ef3a48_114084cuda3std6ranges3__45__cpo4swapE:
	.zero		1
.L_8:


//--------------------- .nv.constant0._ZN7cutlass13device_kernelINS_4gemm6kernel13GemmUniversalIN4cute5tupleIJiiiiEEENS1_10collective13CollectiveMmaINS1_34MainloopSm90TmaGmmaWarpSpecializedILi32ENS5_IJNS4_1CILi1EEESB_SB_EEENS1_35KernelTmaWarpSpecializedCooperativeEEENS5_IJNSA_ILi128EEENSA_ILi96EEENSA_ILi16EEEEEENS_6half_tENS5_IJlSB_lEEESJ_SK_NS4_8TiledMMAINS4_8MMA_AtomIJNS4_4SM904GMMA25MMA_64x96x16_F32F16F16_SSILNSO_5MajorE0ELSQ_0ELNSO_7ScaleInE1ELSR_1EEEEEENS4_6LayoutINS5_IJNSA_ILi2EEESB_SB_EEENS5_IJSB_NSA_ILi0EEESX_EEEEENS5_IJNS4_10UnderscoreES10_S10_EEEEENS4_13SM90_TMA_LOADENS4_14ComposedLayoutINS4_7SwizzleILi1ELi4ELi3EEENS4_18smem_ptr_flag_bitsILi16EEENSU_INS5_IJNSA_ILi8EEESH_EEENS5_IJSH_SB_EEEEEEEvNS4_8identityES13_S1D_vS1E_EENS_8epilogue10collective6detail29Sm90TmaWarpSpecializedAdapterINS1H_15DefaultEpilogueISJ_SK_SK_NS1G_6thread17LinearCombinationISJ_Li1EffLNS1L_9ScaleType4KindE0ELNS_15FloatRoundStyleE2ESJ_EENS1_15EpilogueDefaultEEEEEvvEEEEvNT_6ParamsE --------------------------
	.section	.nv.constant0._ZN7cutlass13device_kernelINS_4gemm6kernel13GemmUniversalIN4cute5tupleIJiiiiEEENS1_10collective13CollectiveMmaINS1_34MainloopSm90TmaGmmaWarpSpecializedILi32ENS5_IJNS4_1CILi1EEESB_SB_EEENS1_35KernelTmaWarpSpecializedCooperativeEEENS5_IJNSA_ILi128EEENSA_ILi96EEENSA_ILi16EEEEEENS_6half_tENS5_IJlSB_lEEESJ_SK_NS4_8TiledMMAINS4_8MMA_AtomIJNS4_4SM904GMMA25MMA_64x96x16_F32F16F16_SSILNSO_5MajorE0ELSQ_0ELNSO_7ScaleInE1ELSR_1EEEEEENS4_6LayoutINS5_IJNSA_ILi2EEESB_SB_EEENS5_IJSB_NSA_ILi0EEESX_EEEEENS5_IJNS4_10UnderscoreES10_S10_EEEEENS4_13SM90_TMA_LOADENS4_14ComposedLayoutINS4_7SwizzleILi1ELi4ELi3EEENS4_18smem_ptr_flag_bitsILi16EEENSU_INS5_IJNSA_ILi8EEESH_EEENS5_IJSH_SB_EEEEEEEvNS4_8identityES13_S1D_vS1E_EENS_8epilogue10collective6detail29Sm90TmaWarpSpecializedAdapterINS1H_15DefaultEpilogueISJ_SK_SK_NS1G_6thread17LinearCombinationISJ_Li1EffLNS1L_9ScaleType4KindE0ELNS_15FloatRoundStyleE2ESJ_EENS1_15EpilogueDefaultEEEEEvvEEEEvNT_6ParamsE,"a",@progbits
	.sectionflags	@""
	.align	4
.nv.constant0._ZN7cutlass13device_kernelINS_4gemm6kernel13GemmUniversalIN4cute5tupleIJiiiiEEENS1_10collective13CollectiveMmaINS1_34MainloopSm90TmaGmmaWarpSpecializedILi32ENS5_IJNS4_1CILi1EEESB_SB_EEENS1_35KernelTmaWarpSpecializedCooperativeEEENS5_IJNSA_ILi128EEENSA_ILi96EEENSA_ILi16EEEEEENS_6half_tENS5_IJlSB_lEEESJ_SK_NS4_8TiledMMAINS4_8MMA_AtomIJNS4_4SM904GMMA25MMA_64x96x16_F32F16F16_SSILNSO_5MajorE0ELSQ_0ELNSO_7ScaleInE1ELSR_1EEEEEENS4_6LayoutINS5_IJNSA_ILi2EEESB_SB_EEENS5_IJSB_NSA_ILi0EEESX_EEEEENS5_IJNS4_10UnderscoreES10_S10_EEEEENS4_13SM90_TMA_LOADENS4_14ComposedLayoutINS4_7SwizzleILi1ELi4ELi3EEENS4_18smem_ptr_flag_bitsILi16EEENSU_INS5_IJNSA_ILi8EEESH_EEENS5_IJSH_SB_EEEEEEEvNS4_8identityES13_S1D_vS1E_EENS_8epilogue10collective6detail29Sm90TmaWarpSpecializedAdapterINS1H_15DefaultEpilogueISJ_SK_SK_NS1G_6thread17LinearCombinationISJ_Li1EffLNS1L_9ScaleType4KindE0ELNS_15FloatRoundStyleE2ESJ_EENS1_15EpilogueDefaultEEEEEvvEEEEvNT_6ParamsE:
	.zero		1664


//--------------------- SYMBOLS --------------------------

	.type		.nv.reservedSmem.offset0,@object
	.size		.nv.reservedSmem.offset0,0x4
	.type		__assertfail,@function
